// auto-generated by cutlass_sweep.gemm — config: {"arch": "sm_90", "cluster_m": 2, "cluster_n": 1, "dtype": "int8", "dtype_b": "int8", "layout": "nt", "stages": 0, "tile_k": 64, "tile_m": 64, "tile_n": 224}
#include "cutlass/cutlass.h"
#include "cutlass/gemm/collective/collective_builder.hpp"
#include "cutlass/gemm/device/gemm_universal_adapter.h"
#include "cutlass/gemm/kernel/gemm_universal.hpp"
#include "cutlass/epilogue/collective/collective_builder.hpp"

using ElemA = int8_t;
using ElemB = int8_t;
using ElemCD = int8_t;
using Acc  = int32_t;
using TileShape    = cute::Shape<cute::_64, cute::_224, cute::_64>;
using ClusterShape = cute::Shape<cute::_2, cute::_1, cute::_1>;

using CollectiveEpilogue = typename cutlass::epilogue::collective::CollectiveBuilder<
    cutlass::arch::Sm90, cutlass::arch::OpClassTensorOp,
    TileShape, ClusterShape,
    cutlass::epilogue::collective::EpilogueTileAuto,
    Acc, Acc,
    ElemCD, cutlass::layout::RowMajor, 128 / cutlass::sizeof_bits<ElemCD>::value,
    ElemCD, cutlass::layout::RowMajor, 128 / cutlass::sizeof_bits<ElemCD>::value,
    cutlass::epilogue::collective::EpilogueScheduleAuto
  >::CollectiveOp;

using CollectiveMainloop = typename cutlass::gemm::collective::CollectiveBuilder<
    cutlass::arch::Sm90, cutlass::arch::OpClassTensorOp,
    ElemA, cutlass::layout::RowMajor, 128 / cutlass::sizeof_bits<ElemA>::value,
    ElemB, cutlass::layout::ColumnMajor, 128 / cutlass::sizeof_bits<ElemB>::value,
    Acc,
    TileShape, ClusterShape,
    cutlass::gemm::collective::StageCountAutoCarveout<static_cast<int>(sizeof(typename CollectiveEpilogue::SharedStorage))>,
    cutlass::gemm::collective::KernelScheduleAuto
  >::CollectiveOp;

using GemmKernel = cutlass::gemm::kernel::GemmUniversal<
    cute::Shape<int,int,int,int>,
    CollectiveMainloop,
    CollectiveEpilogue
>;
using Gemm = cutlass::gemm::device::GemmUniversalAdapter<GemmKernel>;

// Force the device kernel symbol into the cubin without needing a host main.
auto* _anchor = &cutlass::device_kernel<GemmKernel>;


// ===== COMPILED SASS (sm_90a) =====

	.target	sm_90a

	.elftype	@"ET_EXEC"


//--------------------- .note.nv.tkinfo           --------------------------
	.section	.note.nv.tkinfo,"",@"SHT_NOTE"
	.sectionflags	@"SHF_NOTE_NV_TKINFO"
	.tkinfo
        /*0018*/ 	.word	0x00000002
        /*0030*/ 	.string	""
        /*0030*/ 	.string	"ptxas"
        /*0030*/ 	.string	"Cuda compilation tools, release 13.0, V13.0.88"
        /*0030*/ 	.string	"Build cuda_13.0.r13.0/compiler.36424714_0"
        /*0030*/ 	.string	"-arch sm_90a -m 64 "



//--------------------- .note.nv.cuinfo           --------------------------
	.section	.note.nv.cuinfo,"",@"SHT_NOTE"
	.sectionflags	@"SHF_NOTE_NV_CUINFO"
        /*0018*/ 	.short	0x0002
        /*001a*/ 	.short	0x005a
        /*001c*/ 	.short	0x0082
	.zero		2


//--------------------- .nv.info                  --------------------------
	.section	.nv.info,"",@"SHT_CUDA_INFO"
	.align	4


	//----- nvinfo : EIATTR_REGCOUNT
	.align		4
        /*0000*/ 	.byte	0x04, 0x2f
        /*0002*/ 	.short	(.L_15 - .L_14)
	.align		4
.L_14:
        /*0004*/ 	.word	index@(_ZN7cutlass13device_kernelINS_4gemm6kernel13GemmUniversalIN4cute5tupleIJiiiiEEENS1_10collective13CollectiveMmaINS1_34MainloopSm90TmaGmmaWarpSpecializedILi12ENS5_IJNS4_1CILi2EEENSA_ILi1EEESC_EEENS1_32KernelTmaWarpSpecializedPingpongEEENS5_IJNSA_ILi64EEENSA_ILi224EEESG_EEEaNS5_IJlSC_lEEEaSJ_NS4_8TiledMMAINS4_8MMA_AtomIJNS4_4SM904GMMA26MMA_64x32x32_S32S8S8_SS_TNEEEENS4_6LayoutINS5_IJSC_SC_SC_EEENS5_IJNSA_ILi0EEESS_SS_EEEEENS5_IJNS4_10UnderscoreESV_SV_EEEEENS4_13SM90_TMA_LOADENS4_14ComposedLayoutINS4_7SwizzleILi2ELi4ELi3EEENS4_18smem_ptr_flag_bitsILi8EEENSQ_INS5_IJNSA_ILi8EEESG_EEENS5_IJSG_SC_EEEEEEEvNS4_8identityENS4_23SM90_TMA_LOAD_MULTICASTES18_vS19_EENS_8epilogue10collective6detail29Sm90TmaWarpSpecializedAdapterINS1D_15DefaultEpilogueIaSJ_SJ_NS1C_6thread17LinearCombinationIaLi1EiiLNS1H_9ScaleType4KindE0ELNS_15FloatRoundStyleE2EaEENS1_15EpilogueDefaultEEEEEvvEEEEvNT_6ParamsE)
        /*0008*/ 	.word	0x000000a8


	//----- nvinfo : EIATTR_FRAME_SIZE
	.align		4
.L_15:
        /*000c*/ 	.byte	0x04, 0x11
        /*000e*/ 	.short	(.L_17 - .L_16)
	.align		4
.L_16:
        /*0010*/ 	.word	index@(_ZN7cutlass13device_kernelINS_4gemm6kernel13GemmUniversalIN4cute5tupleIJiiiiEEENS1_10collective13CollectiveMmaINS1_34MainloopSm90TmaGmmaWarpSpecializedILi12ENS5_IJNS4_1CILi2EEENSA_ILi1EEESC_EEENS1_32KernelTmaWarpSpecializedPingpongEEENS5_IJNSA_ILi64EEENSA_ILi224EEESG_EEEaNS5_IJlSC_lEEEaSJ_NS4_8TiledMMAINS4_8MMA_AtomIJNS4_4SM904GMMA26MMA_64x32x32_S32S8S8_SS_TNEEEENS4_6LayoutINS5_IJSC_SC_SC_EEENS5_IJNSA_ILi0EEESS_SS_EEEEENS5_IJNS4_10UnderscoreESV_SV_EEEEENS4_13SM90_TMA_LOADENS4_14ComposedLayoutINS4_7SwizzleILi2ELi4ELi3EEENS4_18smem_ptr_flag_bitsILi8EEENSQ_INS5_IJNSA_ILi8EEESG_EEENS5_IJSG_SC_EEEEEEEvNS4_8identityENS4_23SM90_TMA_LOAD_MULTICASTES18_vS19_EENS_8epilogue10collective6detail29Sm90TmaWarpSpecializedAdapterINS1D_15DefaultEpilogueIaSJ_SJ_NS1C_6thread17LinearCombinationIaLi1EiiLNS1H_9ScaleType4KindE0ELNS_15FloatRoundStyleE2EaEENS1_15EpilogueDefaultEEEEEvvEEEEvNT_6ParamsE)
        /*0014*/ 	.word	0x00000008


	//----- nvinfo : EIATTR_MIN_STACK_SIZE
	.align		4
.L_17:
        /*0018*/ 	.byte	0x04, 0x12
        /*001a*/ 	.short	(.L_19 - .L_18)
	.align		4
.L_18:
        /*001c*/ 	.word	index@(_ZN7cutlass13device_kernelINS_4gemm6kernel13GemmUniversalIN4cute5tupleIJiiiiEEENS1_10collective13CollectiveMmaINS1_34MainloopSm90TmaGmmaWarpSpecializedILi12ENS5_IJNS4_1CILi2EEENSA_ILi1EEESC_EEENS1_32KernelTmaWarpSpecializedPingpongEEENS5_IJNSA_ILi64EEENSA_ILi224EEESG_EEEaNS5_IJlSC_lEEEaSJ_NS4_8TiledMMAINS4_8MMA_AtomIJNS4_4SM904GMMA26MMA_64x32x32_S32S8S8_SS_TNEEEENS4_6LayoutINS5_IJSC_SC_SC_EEENS5_IJNSA_ILi0EEESS_SS_EEEEENS5_IJNS4_10UnderscoreESV_SV_EEEEENS4_13SM90_TMA_LOADENS4_14ComposedLayoutINS4_7SwizzleILi2ELi4ELi3EEENS4_18smem_ptr_flag_bitsILi8EEENSQ_INS5_IJNSA_ILi8EEESG_EEENS5_IJSG_SC_EEEEEEEvNS4_8identityENS4_23SM90_TMA_LOAD_MULTICASTES18_vS19_EENS_8epilogue10collective6detail29Sm90TmaWarpSpecializedAdapterINS1D_15DefaultEpilogueIaSJ_SJ_NS1C_6thread17LinearCombinationIaLi1EiiLNS1H_9ScaleType4KindE0ELNS_15FloatRoundStyleE2EaEENS1_15EpilogueDefaultEEEEEvvEEEEvNT_6ParamsE)
        /*0020*/ 	.word	0x00000008
.L_19:


//--------------------- .nv.compat                --------------------------
	.section	.nv.compat,"",@"SHT_CUDA_COMPAT_INFO"
	.align	4
        /*0000*/ 	.byte	0x02, 0x09, 0x01, 0x00, 0x02, 0x02, 0x04, 0x00, 0x02, 0x05, 0x05, 0x00, 0x03, 0x07, 0x01, 0x01
        /*0010*/ 	.byte	0x02, 0x03, 0x01, 0x00, 0x02, 0x06, 0x01, 0x00, 0x04, 0x0b, 0x08, 0x00, 0x00, 0x00, 0x00, 0x00
        /*0020*/ 	.byte	0x00, 0x00, 0x00, 0x00


//--------------------- .nv.info._ZN7cutlass13device_kernelINS_4gemm6kernel13GemmUniversalIN4cute5tupleIJiiiiEEENS1_10collective13CollectiveMmaINS1_34MainloopSm90TmaGmmaWarpSpecializedILi12ENS5_IJNS4_1CILi2EEENSA_ILi1EEESC_EEENS1_32KernelTmaWarpSpecializedPingpongEEENS5_IJNSA_ILi64EEENSA_ILi224EEESG_EEEaNS5_IJlSC_lEEEaSJ_NS4_8TiledMMAINS4_8MMA_AtomIJNS4_4SM904GMMA26MMA_64x32x32_S32S8S8_SS_TNEEEENS4_6LayoutINS5_IJSC_SC_SC_EEENS5_IJNSA_ILi0EEESS_SS_EEEEENS5_IJNS4_10UnderscoreESV_SV_EEEEENS4_13SM90_TMA_LOADENS4_14ComposedLayoutINS4_7SwizzleILi2ELi4ELi3EEENS4_18smem_ptr_flag_bitsILi8EEENSQ_INS5_IJNSA_ILi8EEESG_EEENS5_IJSG_SC_EEEEEEEvNS4_8identityENS4_23SM90_TMA_LOAD_MULTICASTES18_vS19_EENS_8epilogue10collective6detail29Sm90TmaWarpSpecializedAdapterINS1D_15DefaultEpilogueIaSJ_SJ_NS1C_6thread17LinearCombinationIaLi1EiiLNS1H_9ScaleType4KindE0ELNS_15FloatRoundStyleE2EaEENS1_15EpilogueDefaultEEEEEvvEEEEvNT_6ParamsE --------------------------
	.section	.nv.info._ZN7cutlass13device_kernelINS_4gemm6kernel13GemmUniversalIN4cute5tupleIJiiiiEEENS1_10collective13CollectiveMmaINS1_34MainloopSm90TmaGmmaWarpSpecializedILi12ENS5_IJNS4_1CILi2EEENSA_ILi1EEESC_EEENS1_32KernelTmaWarpSpecializedPingpongEEENS5_IJNSA_ILi64EEENSA_ILi224EEESG_EEEaNS5_IJlSC_lEEEaSJ_NS4_8TiledMMAINS4_8MMA_AtomIJNS4_4SM904GMMA26MMA_64x32x32_S32S8S8_SS_TNEEEENS4_6LayoutINS5_IJSC_SC_SC_EEENS5_IJNSA_ILi0EEESS_SS_EEEEENS5_IJNS4_10UnderscoreESV_SV_EEEEENS4_13SM90_TMA_LOADENS4_14ComposedLayoutINS4_7SwizzleILi2ELi4ELi3EEENS4_18smem_ptr_flag_bitsILi8EEENSQ_INS5_IJNSA_ILi8EEESG_EEENS5_IJSG_SC_EEEEEEEvNS4_8identityENS4_23SM90_TMA_LOAD_MULTICASTES18_vS19_EENS_8epilogue10collective6detail29Sm90TmaWarpSpecializedAdapterINS1D_15DefaultEpilogueIaSJ_SJ_NS1C_6thread17LinearCombinationIaLi1EiiLNS1H_9ScaleType4KindE0ELNS_15FloatRoundStyleE2EaEENS1_15EpilogueDefaultEEEEEvvEEEEvNT_6ParamsE,"",@"SHT_CUDA_INFO"
	.sectionflags	@""
	.align	4


	//----- nvinfo : EIATTR_CUDA_API_VERSION
	.align		4
        /*0000*/ 	.byte	0x04, 0x37
        /*0002*/ 	.short	(.L_21 - .L_20)
.L_20:
        /*0004*/ 	.word	0x00000082


	//----- nvinfo : EIATTR_KPARAM_INFO
	.align		4
.L_21:
        /*0008*/ 	.byte	0x04, 0x17
        /*000a*/ 	.short	(.L_23 - .L_22)
.L_22:
        /*000c*/ 	.word	0x00000000
        /*0010*/ 	.short	0x0000
        /*0012*/ 	.short	0x0070
        /*0014*/ 	.byte	0x00, 0xf0, 0x01, 0x10


	//----- nvinfo : EIATTR_SPARSE_MMA_MASK
	.align		4
.L_23:
        /*0018*/ 	.byte	0x03, 0x50
        /*001a*/ 	.short	0x0000


	//----- nvinfo : EIATTR_MAXREG_COUNT
	.align		4
        /*001c*/ 	.byte	0x03, 0x1b
        /*001e*/ 	.short	0x00a8


	//----- nvinfo : EIATTR_NUM_BARRIERS
	.align		4
        /*0020*/ 	.byte	0x02, 0x4c
        /*0022*/ 	.byte	0x01
	.zero		1


	//----- nvinfo : EIATTR_EXTERNS
	.align		4
        /*0024*/ 	.byte	0x04, 0x0f
        /*0026*/ 	.short	(.L_25 - .L_24)


	//   ....[0]....
	.align		4
.L_24:
        /*0028*/ 	.word	index@(__assertfail)


	//----- nvinfo : EIATTR_ANNOTATIONS
	.align		4
.L_25:
        /*002c*/ 	.byte	0x04, 0x55
        /*002e*/ 	.short	(.L_27 - .L_26)


	//   ....[0]....
.L_26:
        /*0030*/ 	.word	0x00000001
        /*0034*/ 	.byte	0xe0, 0x0e, 0x00, 0x00, 0x01, 0x00, 0x00, 0x00, 0xd0, 0x88, 0x00, 0x00, 0x01, 0x00, 0x00, 0x00
        /*0044*/ 	.byte	0x50, 0x95, 0x00, 0x00


	//----- nvinfo : EIATTR_MERCURY_ISA_VERSION
	.align		4
.L_27:
        /*0048*/ 	.byte	0x03, 0x5f
        /*004a*/ 	.short	0x0101


	//----- nvinfo : EIATTR_INT_WARP_WIDE_INSTR_OFFSETS
	.align		4
        /*004c*/ 	.byte	0x04, 0x31
        /*004e*/ 	.short	(.L_29 - .L_28)


	//   ....[0]....
.L_28:
        /*0050*/ 	.word	0x00000640


	//   ....[1]....
        /*0054*/ 	.word	0x000006c0


	//   ....[2]....
        /*0058*/ 	.word	0x000007c0


	//   ....[3]....
        /*005c*/ 	.word	0x000007d0


	//   ....[4]....
        /*0060*/ 	.word	0x000007f0


	//   ....[5]....
        /*0064*/ 	.word	0x00000890


	//   ....[6]....
        /*0068*/ 	.word	0x000008a0


	//   ....[7]....
        /*006c*/ 	.word	0x000008f0


	//   ....[8]....
        /*0070*/ 	.word	0x00002890


	//----- nvinfo : EIATTR_COOP_GROUP_MASK_REGIDS
	.align		4
.L_29:
        /*0074*/ 	.byte	0x04, 0x29
        /*0076*/ 	.short	(.L_31 - .L_30)


	//   ....[0]....
.L_30:
        /*0078*/ 	.word	0xffffffff


	//   ....[1]....
        /*007c*/ 	.word	0xffffffff


	//   ....[2]....
        /*0080*/ 	.word	0xffffffff


	//   ....[3]....
        /*0084*/ 	.word	0xffffffff


	//   ....[4]....
        /*0088*/ 	.word	0xffffffff


	//   ....[5]....
        /*008c*/ 	.word	0xffffffff


	//   ....[6]....
        /*0090*/ 	.word	0xffffffff


	//----- nvinfo : EIATTR_COOP_GROUP_INSTR_OFFSETS
	.align		4
.L_31:
        /*0094*/ 	.byte	0x04, 0x28
        /*0096*/ 	.short	(.L_33 - .L_32)


	//   ....[0]....
.L_32:
        /*0098*/ 	.word	0x00000070


	//   ....[1]....
        /*009c*/ 	.word	0x00000080


	//   ....[2]....
        /*00a0*/ 	.word	0x00000140


	//   ....[3]....
        /*00a4*/ 	.word	0x00000420


	//   ....[4]....
        /*00a8*/ 	.word	0x00000460


	//   ....[5]....
        /*00ac*/ 	.word	0x000008e0


	//   ....[6]....
        /*00b0*/ 	.word	0x00000a80


	//----- nvinfo : EIATTR_REG_RECONFIG
	.align		4
.L_33:
        /*00b4*/ 	.byte	0x01, 0x54
	.zero		2


	//----- nvinfo : EIATTR_SYSCALL_OFFSETS
	.align		4
        /*00b8*/ 	.byte	0x04, 0x46
        /*00ba*/ 	.short	(.L_35 - .L_34)


	//   ....[0]....
.L_34:
        /*00bc*/ 	.word	0x00001900


	//----- nvinfo : EIATTR_MBARRIER_INSTR_OFFSETS
	.align		4
.L_35:
        /*00c0*/ 	.byte	0x04, 0x39
        /*00c2*/ 	.short	(.L_37 - .L_36)


	//   ....[0]....
.L_36:
        /*00c4*/ 	.word	0x00000280
        /*00c8*/ 	.word	0x000000ff
        /*00cc*/ 	.word	0x00000000
        /*00d0*/ 	.short	0x0100
        /*00d2*/ 	.byte	0x08
	.zero		1


	//   ....[1]....
        /*00d4*/ 	.word	0x00000290
        /*00d8*/ 	.word	0x000000ff
        /*00dc*/ 	.word	0x00000060
        /*00e0*/ 	.short	0x0100
        /*00e2*/ 	.byte	0x08
	.zero		1


	//   ....[2]....
        /*00e4*/ 	.word	0x000002a0
        /*00e8*/ 	.word	0x000000ff
        /*00ec*/ 	.word	0x00000008
        /*00f0*/ 	.short	0x0100
        /*00f2*/ 	.byte	0x08
	.zero		1


	//   ....[3]....
        /*00f4*/ 	.word	0x000002b0
        /*00f8*/ 	.word	0x000000ff
        /*00fc*/ 	.word	0x00000068
        /*0100*/ 	.short	0x0100
        /*0102*/ 	.byte	0x08
	.zero		1


	//   ....[4]....
        /*0104*/ 	.word	0x000002c0
        /*0108*/ 	.word	0x000000ff
        /*010c*/ 	.word	0x00000010
        /*0110*/ 	.short	0x0100
        /*0112*/ 	.byte	0x08
	.zero		1


	//   ....[5]....
        /*0114*/ 	.word	0x000002d0
        /*0118*/ 	.word	0x000000ff
        /*011c*/ 	.word	0x00000070
        /*0120*/ 	.short	0x0100
        /*0122*/ 	.byte	0x08
	.zero		1


	//   ....[6]....
        /*0124*/ 	.word	0x000002e0
        /*0128*/ 	.word	0x000000ff
        /*012c*/ 	.word	0x00000018
        /*0130*/ 	.short	0x0100
        /*0132*/ 	.byte	0x08
	.zero		1


	//   ....[7]....
        /*0134*/ 	.word	0x000002f0
        /*0138*/ 	.word	0x000000ff
        /*013c*/ 	.word	0x00000078
        /*0140*/ 	.short	0x0100
        /*0142*/ 	.byte	0x08
	.zero		1


	//   ....[8]....
        /*0144*/ 	.word	0x00000300
        /*0148*/ 	.word	0x000000ff
        /*014c*/ 	.word	0x00000020
        /*0150*/ 	.short	0x0100
        /*0152*/ 	.byte	0x08
	.zero		1


	//   ....[9]....
        /*0154*/ 	.word	0x00000310
        /*0158*/ 	.word	0x000000ff
        /*015c*/ 	.word	0x00000080
        /*0160*/ 	.short	0x0100
        /*0162*/ 	.byte	0x08
	.zero		1


	//   ....[10]....
        /*0164*/ 	.word	0x00000320
        /*0168*/ 	.word	0x000000ff
        /*016c*/ 	.word	0x00000028
        /*0170*/ 	.short	0x0100
        /*0172*/ 	.byte	0x08
	.zero		1


	//   ....[11]....
        /*0174*/ 	.word	0x00000330
        /*0178*/ 	.word	0x000000ff
        /*017c*/ 	.word	0x00000088
        /*0180*/ 	.short	0x0100
        /*0182*/ 	.byte	0x08
	.zero		1


	//   ....[12]....
        /*0184*/ 	.word	0x00000340
        /*0188*/ 	.word	0x000000ff
        /*018c*/ 	.word	0x00000030
        /*0190*/ 	.short	0x0100
        /*0192*/ 	.byte	0x08
	.zero		1


	//   ....[13]....
        /*0194*/ 	.word	0x00000350
        /*0198*/ 	.word	0x000000ff
        /*019c*/ 	.word	0x00000090
        /*01a0*/ 	.short	0x0100
        /*01a2*/ 	.byte	0x08
	.zero		1


	//   ....[14]....
        /*01a4*/ 	.word	0x00000360
        /*01a8*/ 	.word	0x000000ff
        /*01ac*/ 	.word	0x00000038
        /*01b0*/ 	.short	0x0100
        /*01b2*/ 	.byte	0x08
	.zero		1


	//   ....[15]....
        /*01b4*/ 	.word	0x00000370
        /*01b8*/ 	.word	0x000000ff
        /*01bc*/ 	.word	0x00000098
        /*01c0*/ 	.short	0x0100
        /*01c2*/ 	.byte	0x08
	.zero		1


	//   ....[16]....
        /*01c4*/ 	.word	0x00000380
        /*01c8*/ 	.word	0x000000ff
        /*01cc*/ 	.word	0x00000040
        /*01d0*/ 	.short	0x0100
        /*01d2*/ 	.byte	0x08
	.zero		1


	//   ....[17]....
        /*01d4*/ 	.word	0x00000390
        /*01d8*/ 	.word	0x000000ff
        /*01dc*/ 	.word	0x000000a0
        /*01e0*/ 	.short	0x0100
        /*01e2*/ 	.byte	0x08
	.zero		1


	//   ....[18]....
        /*01e4*/ 	.word	0x000003a0
        /*01e8*/ 	.word	0x000000ff
        /*01ec*/ 	.word	0x00000048
        /*01f0*/ 	.short	0x0100
        /*01f2*/ 	.byte	0x08
	.zero		1


	//   ....[19]....
        /*01f4*/ 	.word	0x000003b0
        /*01f8*/ 	.word	0x000000ff
        /*01fc*/ 	.word	0x000000a8
        /*0200*/ 	.short	0x0100
        /*0202*/ 	.byte	0x08
	.zero		1


	//   ....[20]....
        /*0204*/ 	.word	0x000003c0
        /*0208*/ 	.word	0x000000ff
        /*020c*/ 	.word	0x00000050
        /*0210*/ 	.short	0x0100
        /*0212*/ 	.byte	0x08
	.zero		1


	//   ....[21]....
        /*0214*/ 	.word	0x000003d0
        /*0218*/ 	.word	0x000000ff
        /*021c*/ 	.word	0x000000b0
        /*0220*/ 	.short	0x0100
        /*0222*/ 	.byte	0x08
	.zero		1


	//   ....[22]....
        /*0224*/ 	.word	0x000003e0
        /*0228*/ 	.word	0x000000ff
        /*022c*/ 	.word	0x00000058
        /*0230*/ 	.short	0x0100
        /*0232*/ 	.byte	0x08
	.zero		1


	//   ....[23]....
        /*0234*/ 	.word	0x000003f0
        /*0238*/ 	.word	0x000000ff
        /*023c*/ 	.word	0x000000b8
        /*0240*/ 	.short	0x0100
        /*0242*/ 	.byte	0x08
	.zero		1


	//   ....[24]....
        /*0244*/ 	.word	0x00000920
        /*0248*/ 	.word	0x000000ff
        /*024c*/ 	.word	0x000000f0
        /*0250*/ 	.short	0x0100
        /*0252*/ 	.byte	0x08
	.zero		1


	//   ....[25]....
        /*0254*/ 	.word	0x000009b0
        /*0258*/ 	.word	0x000000ff
        /*025c*/ 	.word	0x000000f8
        /*0260*/ 	.short	0x0100
        /*0262*/ 	.byte	0x08
	.zero		1


	//   ....[26]....
        /*0264*/ 	.word	0x00000a00
        /*0268*/ 	.word	0x000000ff
        /*026c*/ 	.word	0x000000d0
        /*0270*/ 	.short	0x0100
        /*0272*/ 	.byte	0x09
	.zero		1


	//   ....[27]....
        /*0274*/ 	.word	0x00000a10
        /*0278*/ 	.word	0x000000ff
        /*027c*/ 	.word	0x000000d8
        /*0280*/ 	.short	0x0100
        /*0282*/ 	.byte	0x09
	.zero		1


	//   ....[28]....
        /*0284*/ 	.word	0x00000a20
        /*0288*/ 	.word	0x000000ff
        /*028c*/ 	.word	0x000000e0
        /*0290*/ 	.short	0x0100
        /*0292*/ 	.byte	0x09
	.zero		1


	//   ....[29]....
        /*0294*/ 	.word	0x00000a30
        /*0298*/ 	.word	0x000000ff
        /*029c*/ 	.word	0x000000e8
        /*02a0*/ 	.short	0x0100
        /*02a2*/ 	.byte	0x09
	.zero		1


	//   ....[30]....
        /*02a4*/ 	.word	0x000017e0
        /*02a8*/ 	.word	0x0000008f
        /*02ac*/ 	.word	0x00000000
        /*02b0*/ 	.short	0x010a
        /*02b2*/ 	.byte	0x2a
	.zero		1


	//   ....[31]....
        /*02b4*/ 	.word	0x00001990
        /*02b8*/ 	.word	0x00000003
        /*02bc*/ 	.word	0x00000000
        /*02c0*/ 	.short	0x010a
        /*02c2*/ 	.byte	0x3f
	.zero		1


	//   ....[32]....
        /*02c4*/ 	.word	0x000019f0
        /*02c8*/ 	.word	0x00000003
        /*02cc*/ 	.word	0x00000000
        /*02d0*/ 	.short	0x010a
        /*02d2*/ 	.byte	0x3f
	.zero		1


	//   ....[33]....
        /*02d4*/ 	.word	0x000020f0
        /*02d8*/ 	.word	0x000000ff
        /*02dc*/ 	.word	0x00000000
        /*02e0*/ 	.short	0x010a
        /*02e2*/ 	.byte	0x07
	.zero		1


	//   ....[34]....
        /*02e4*/ 	.word	0x00002130
        /*02e8*/ 	.word	0x000000ff
        /*02ec*/ 	.word	0x00000000
        /*02f0*/ 	.short	0x010a
        /*02f2*/ 	.byte	0x07
	.zero		1


	//   ....[35]....
        /*02f4*/ 	.word	0x00002730
        /*02f8*/ 	.word	0x00000004
        /*02fc*/ 	.word	0x00000000
        /*0300*/ 	.short	0x0101
        /*0302*/ 	.byte	0x3f
	.zero		1


	//   ....[36]....
        /*0304*/ 	.word	0x00002830
        /*0308*/ 	.word	0x00000090
        /*030c*/ 	.word	0x00000000
        /*0310*/ 	.short	0x0101
        /*0312*/ 	.byte	0x2d
	.zero		1


	//   ....[37]....
        /*0314*/ 	.word	0x00002930
        /*0318*/ 	.word	0x00000000
        /*031c*/ 	.word	0x00000000
        /*0320*/ 	.short	0x0101
        /*0322*/ 	.byte	0x3f
	.zero		1


	//   ....[38]....
        /*0324*/ 	.word	0x000029f0
        /*0328*/ 	.word	0x0000008f
        /*032c*/ 	.word	0x00000010
        /*0330*/ 	.short	0x010a
        /*0332*/ 	.byte	0x2a
	.zero		1


	//   ....[39]....
        /*0334*/ 	.word	0x000088f0
        /*0338*/ 	.word	0x00000092
        /*033c*/ 	.word	0x00000000
        /*0340*/ 	.short	0x0101
        /*0342*/ 	.byte	0x2d
	.zero		1


	//   ....[40]....
        /*0344*/ 	.word	0x000092a0
        /*0348*/ 	.word	0x0000000d
        /*034c*/ 	.word	0x00000060
        /*0350*/ 	.short	0x010a
        /*0352*/ 	.byte	0x3f
	.zero		1


	//   ....[41]....
        /*0354*/ 	.word	0x00009660
        /*0358*/ 	.word	0x00000004
        /*035c*/ 	.word	0x000000f8
        /*0360*/ 	.short	0x0101
        /*0362*/ 	.byte	0x3f
	.zero		1


	//   ....[42]....
        /*0364*/ 	.word	0x00009df0
        /*0368*/ 	.word	0x00000007
        /*036c*/ 	.word	0x00000000
        /*0370*/ 	.short	0x010a
        /*0372*/ 	.byte	0x3f
	.zero		1


	//   ....[43]....
        /*0374*/ 	.word	0x00009e70
        /*0378*/ 	.word	0x00000009
        /*037c*/ 	.word	0x00000000
        /*0380*/ 	.short	0x010a
        /*0382*/ 	.byte	0x3f
	.zero		1


	//   ....[44]....
        /*0384*/ 	.word	0x00009f00
        /*0388*/ 	.word	0x00000006
        /*038c*/ 	.word	0x00000000
        /*0390*/ 	.short	0x010a
        /*0392*/ 	.byte	0x3f
	.zero		1


	//   ....[45]....
        /*0394*/ 	.word	0x00009f90
        /*0398*/ 	.word	0x00000009
        /*039c*/ 	.word	0x00000000
        /*03a0*/ 	.short	0x010a
        /*03a2*/ 	.byte	0x3f
	.zero		1


	//   ....[46]....
        /*03a4*/ 	.word	0x0000a020
        /*03a8*/ 	.word	0x00000006
        /*03ac*/ 	.word	0x00000000
        /*03b0*/ 	.short	0x010a
        /*03b2*/ 	.byte	0x3f
	.zero		1


	//   ....[47]....
        /*03b4*/ 	.word	0x0000a0b0
        /*03b8*/ 	.word	0x00000009
        /*03bc*/ 	.word	0x00000000
        /*03c0*/ 	.short	0x010a
        /*03c2*/ 	.byte	0x3f
	.zero		1


	//   ....[48]....
        /*03c4*/ 	.word	0x0000a140
        /*03c8*/ 	.word	0x00000006
        /*03cc*/ 	.word	0x00000000
        /*03d0*/ 	.short	0x010a
        /*03d2*/ 	.byte	0x3f
	.zero		1


	//   ....[49]....
        /*03d4*/ 	.word	0x0000a1d0
        /*03d8*/ 	.word	0x00000009
        /*03dc*/ 	.word	0x00000000
        /*03e0*/ 	.short	0x010a
        /*03e2*/ 	.byte	0x3f
	.zero		1


	//   ....[50]....
        /*03e4*/ 	.word	0x0000a260
        /*03e8*/ 	.word	0x00000006
        /*03ec*/ 	.word	0x00000000
        /*03f0*/ 	.short	0x010a
        /*03f2*/ 	.byte	0x3f
	.zero		1


	//   ....[51]....
        /*03f4*/ 	.word	0x0000a2f0
        /*03f8*/ 	.word	0x00000009
        /*03fc*/ 	.word	0x00000000
        /*0400*/ 	.short	0x010a
        /*0402*/ 	.byte	0x3f
	.zero		1


	//   ....[52]....
        /*0404*/ 	.word	0x0000a380
        /*0408*/ 	.word	0x00000006
        /*040c*/ 	.word	0x00000000
        /*0410*/ 	.short	0x010a
        /*0412*/ 	.byte	0x3f
	.zero		1


	//   ....[53]....
        /*0414*/ 	.word	0x0000a410
        /*0418*/ 	.word	0x00000003
        /*041c*/ 	.word	0x00000000
        /*0420*/ 	.short	0x010a
        /*0422*/ 	.byte	0x3f
	.zero		1


	//   ....[54]....
        /*0424*/ 	.word	0x0000a470
        /*0428*/ 	.word	0x00000091
        /*042c*/ 	.word	0x00000000
        /*0430*/ 	.short	0x010a
        /*0432*/ 	.byte	0x3f
	.zero		1


	//   ....[55]....
        /*0434*/ 	.word	0x0000a4c0
        /*0438*/ 	.word	0x00000003
        /*043c*/ 	.word	0x00000000
        /*0440*/ 	.short	0x010a
        /*0442*/ 	.byte	0x3f
	.zero		1


	//   ....[56]....
        /*0444*/ 	.word	0x0000a520
        /*0448*/ 	.word	0x00000005
        /*044c*/ 	.word	0x00000000
        /*0450*/ 	.short	0x010a
        /*0452*/ 	.byte	0x3f
	.zero		1


	//   ....[57]....
        /*0454*/ 	.word	0x0000a570
        /*0458*/ 	.word	0x00000091
        /*045c*/ 	.word	0x00000010
        /*0460*/ 	.short	0x010a
        /*0462*/ 	.byte	0x3f
	.zero		1


	//   ....[58]....
        /*0464*/ 	.word	0x0000a640
        /*0468*/ 	.word	0x0000000d
        /*046c*/ 	.word	0x00000060
        /*0470*/ 	.short	0x010a
        /*0472*/ 	.byte	0x3f
	.zero		1


	//   ....[59]....
        /*0474*/ 	.word	0x0000a710
        /*0478*/ 	.word	0x00000007
        /*047c*/ 	.word	0x00000000
        /*0480*/ 	.short	0x010a
        /*0482*/ 	.byte	0x3f
	.zero		1


	//   ....[60]....
        /*0484*/ 	.word	0x0000a760
        /*0488*/ 	.word	0x00000009
        /*048c*/ 	.word	0x00000000
        /*0490*/ 	.short	0x010a
        /*0492*/ 	.byte	0x3f
	.zero		1


	//   ....[61]....
        /*0494*/ 	.word	0x0000a7b0
        /*0498*/ 	.word	0x00000006
        /*049c*/ 	.word	0x00000000
        /*04a0*/ 	.short	0x010a
        /*04a2*/ 	.byte	0x3f
	.zero		1


	//   ....[62]....
        /*04a4*/ 	.word	0x0000a800
        /*04a8*/ 	.word	0x00000009
        /*04ac*/ 	.word	0x00000000
        /*04b0*/ 	.short	0x010a
        /*04b2*/ 	.byte	0x3f
	.zero		1


	//   ....[63]....
        /*04b4*/ 	.word	0x0000a850
        /*04b8*/ 	.word	0x00000006
        /*04bc*/ 	.word	0x00000000
        /*04c0*/ 	.short	0x010a
        /*04c2*/ 	.byte	0x3f
	.zero		1


	//   ....[64]....
        /*04c4*/ 	.word	0x0000a8a0
        /*04c8*/ 	.word	0x00000009
        /*04cc*/ 	.word	0x00000000
        /*04d0*/ 	.short	0x010a
        /*04d2*/ 	.byte	0x3f
	.zero		1


	//   ....[65]....
        /*04d4*/ 	.word	0x0000a8f0
        /*04d8*/ 	.word	0x00000006
        /*04dc*/ 	.word	0x00000000
        /*04e0*/ 	.short	0x010a
        /*04e2*/ 	.byte	0x3f
	.zero		1


	//   ....[66]....
        /*04e4*/ 	.word	0x0000a940
        /*04e8*/ 	.word	0x00000009
        /*04ec*/ 	.word	0x00000000
        /*04f0*/ 	.short	0x010a
        /*04f2*/ 	.byte	0x3f
	.zero		1


	//   ....[67]....
        /*04f4*/ 	.word	0x0000a990
        /*04f8*/ 	.word	0x00000006
        /*04fc*/ 	.word	0x00000000
        /*0500*/ 	.short	0x010a
        /*0502*/ 	.byte	0x3f
	.zero		1


	//   ....[68]....
        /*0504*/ 	.word	0x0000a9e0
        /*0508*/ 	.word	0x00000009
        /*050c*/ 	.word	0x00000000
        /*0510*/ 	.short	0x010a
        /*0512*/ 	.byte	0x3f
	.zero		1


	//   ....[69]....
        /*0514*/ 	.word	0x0000aa30
        /*0518*/ 	.word	0x00000006
        /*051c*/ 	.word	0x00000000
        /*0520*/ 	.short	0x010a
        /*0522*/ 	.byte	0x3f
	.zero		1


	//----- nvinfo : EIATTR_NUM_MBARRIERS
	.align		4
.L_37:
        /*0524*/ 	.byte	0x03, 0x38
        /*0526*/ 	.short	0x001e


	//----- nvinfo : EIATTR_EXIT_INSTR_OFFSETS
	.align		4
        /*0528*/ 	.byte	0x04, 0x1c
        /*052a*/ 	.short	(.L_39 - .L_38)


	//   ....[0]....
.L_38:
        /*052c*/ 	.word	0x00001520


	//   ....[1]....
        /*0530*/ 	.word	0x00001580


	//   ....[2]....
        /*0534*/ 	.word	0x00008f80


	//   ....[3]....
        /*0538*/ 	.word	0x00008fb0


	//   ....[4]....
        /*053c*/ 	.word	0x0000a460


	//----- nvinfo : EIATTR_MAX_THREADS
	.align		4
.L_39:
        /*0540*/ 	.byte	0x04, 0x05
        /*0542*/ 	.short	(.L_41 - .L_40)
.L_40:
        /*0544*/ 	.word	0x00000180
        /*0548*/ 	.word	0x00000001
        /*054c*/ 	.word	0x00000001


	//----- nvinfo : EIATTR_CRS_STACK_SIZE
	.align		4
.L_41:
        /*0550*/ 	.byte	0x04, 0x1e
        /*0552*/ 	.short	(.L_43 - .L_42)
.L_42:
        /*0554*/ 	.word	0x00000000


	//----- nvinfo : EIATTR_CBANK_PARAM_SIZE
	.align		4
.L_43:
        /*0558*/ 	.byte	0x03, 0x19
        /*055a*/ 	.short	0x0470


	//----- nvinfo : EIATTR_PARAM_CBANK
	.align		4
        /*055c*/ 	.byte	0x04, 0x0a
        /*055e*/ 	.short	(.L_45 - .L_44)
	.align		4
.L_44:
        /*0560*/ 	.word	index@(.nv.constant0._ZN7cutlass13device_kernelINS_4gemm6kernel13GemmUniversalIN4cute5tupleIJiiiiEEENS1_10collective13CollectiveMmaINS1_34MainloopSm90TmaGmmaWarpSpecializedILi12ENS5_IJNS4_1CILi2EEENSA_ILi1EEESC_EEENS1_32KernelTmaWarpSpecializedPingpongEEENS5_IJNSA_ILi64EEENSA_ILi224EEESG_EEEaNS5_IJlSC_lEEEaSJ_NS4_8TiledMMAINS4_8MMA_AtomIJNS4_4SM904GMMA26MMA_64x32x32_S32S8S8_SS_TNEEEENS4_6LayoutINS5_IJSC_SC_SC_EEENS5_IJNSA_ILi0EEESS_SS_EEEEENS5_IJNS4_10UnderscoreESV_SV_EEEEENS4_13SM90_TMA_LOADENS4_14ComposedLayoutINS4_7SwizzleILi2ELi4ELi3EEENS4_18smem_ptr_flag_bitsILi8EEENSQ_INS5_IJNSA_ILi8EEESG_EEENS5_IJSG_SC_EEEEEEEvNS4_8identityENS4_23SM90_TMA_LOAD_MULTICASTES18_vS19_EENS_8epilogue10collective6detail29Sm90TmaWarpSpecializedAdapterINS1D_15DefaultEpilogueIaSJ_SJ_NS1C_6thread17LinearCombinationIaLi1EiiLNS1H_9ScaleType4KindE0ELNS_15FloatRoundStyleE2EaEENS1_15EpilogueDefaultEEEEEvvEEEEvNT_6ParamsE)
        /*0564*/ 	.short	0x0210
        /*0566*/ 	.short	0x0470


	//----- nvinfo : EIATTR_SW_WAR
	.align		4
.L_45:
        /*0568*/ 	.byte	0x04, 0x36
        /*056a*/ 	.short	(.L_47 - .L_46)
.L_46:
        /*056c*/ 	.word	0x00000008
.L_47:


//--------------------- .nv.callgraph             --------------------------
	.section	.nv.callgraph,"",@"SHT_CUDA_CALLGRAPH"
	.align	4
	.sectionentsize	8
	.align		4
        /*0000*/ 	.word	0x00000000
	.align		4
        /*0004*/ 	.word	0xffffffff
	.align		4
        /*0008*/ 	.word	index@(_ZN7cutlass13device_kernelINS_4gemm6kernel13GemmUniversalIN4cute5tupleIJiiiiEEENS1_10collective13CollectiveMmaINS1_34MainloopSm90TmaGmmaWarpSpecializedILi12ENS5_IJNS4_1CILi2EEENSA_ILi1EEESC_EEENS1_32KernelTmaWarpSpecializedPingpongEEENS5_IJNSA_ILi64EEENSA_ILi224EEESG_EEEaNS5_IJlSC_lEEEaSJ_NS4_8TiledMMAINS4_8MMA_AtomIJNS4_4SM904GMMA26MMA_64x32x32_S32S8S8_SS_TNEEEENS4_6LayoutINS5_IJSC_SC_SC_EEENS5_IJNSA_ILi0EEESS_SS_EEEEENS5_IJNS4_10UnderscoreESV_SV_EEEEENS4_13SM90_TMA_LOADENS4_14ComposedLayoutINS4_7SwizzleILi2ELi4ELi3EEENS4_18smem_ptr_flag_bitsILi8EEENSQ_INS5_IJNSA_ILi8EEESG_EEENS5_IJSG_SC_EEEEEEEvNS4_8identityENS4_23SM90_TMA_LOAD_MULTICASTES18_vS19_EENS_8epilogue10collective6detail29Sm90TmaWarpSpecializedAdapterINS1D_15DefaultEpilogueIaSJ_SJ_NS1C_6thread17LinearCombinationIaLi1EiiLNS1H_9ScaleType4KindE0ELNS_15FloatRoundStyleE2EaEENS1_15EpilogueDefaultEEEEEvvEEEEvNT_6ParamsE)
	.align		4
        /*000c*/ 	.word	index@(__assertfail)
	.align		4
        /*0010*/ 	.word	0x00000000
	.align		4
        /*0014*/ 	.word	0xfffffffe
	.align		4
        /*0018*/ 	.word	0x00000000
	.align		4
        /*001c*/ 	.word	0xfffffffd
	.align		4
        /*0020*/ 	.word	0x00000000
	.align		4
        /*0024*/ 	.word	0xfffffffc


//--------------------- .nv.constant4             --------------------------
	.section	.nv.constant4,"a",@progbits
	.align	8
	.align		8
.nv.constant4:
        /*0000*/ 	.dword	__assertfail
	.align		8
        /*0008*/ 	.dword	__unnamed_1
	.align		8
        /*0010*/ 	.dword	_ZN39_INTERNAL_143e0d7b_4_k_cu_d0add6c6_42874cuda3std3__45__cpo5beginE
	.align		8
        /*0018*/ 	.dword	_ZN39_INTERNAL_143e0d7b_4_k_cu_d0add6c6_42874cuda3std3__45__cpo3endE
	.align		8
        /*0020*/ 	.dword	_ZN39_INTERNAL_143e0d7b_4_k_cu_d0add6c6_42874cuda3std3__45__cpo6cbeginE
	.align		8
        /*0028*/ 	.dword	_ZN39_INTERNAL_143e0d7b_4_k_cu_d0add6c6_42874cuda3std3__45__cpo4cendE
	.align		8
        /*0030*/ 	.dword	_ZN39_INTERNAL_143e0d7b_4_k_cu_d0add6c6_42874cuda3std3__441_GLOBAL__N__143e0d7b_4_k_cu_d0add6c6_42876ignoreE
	.align		8
        /*0038*/ 	.dword	_ZN39_INTERNAL_143e0d7b_4_k_cu_d0add6c6_42874cuda3std3__419piecewise_constructE
	.align		8
        /*0040*/ 	.dword	_ZN39_INTERNAL_143e0d7b_4_k_cu_d0add6c6_42874cuda3std3__48in_placeE
	.align		8
        /*0048*/ 	.dword	_ZN39_INTERNAL_143e0d7b_4_k_cu_d0add6c6_42874cuda3std6ranges3__45__cpo4swapE
	.align		8
        /*0050*/ 	.dword	_ZN39_INTERNAL_143e0d7b_4_k_cu_d0add6c6_42874cuda3std6ranges3__45__cpo9iter_moveE
	.align		8
        /*0058*/ 	.dword	_ZN39_INTERNAL_143e0d7b_4_k_cu_d0add6c6_42874cute7productE
	.align		8
        /*0060*/ 	.dword	_ZN39_INTERNAL_143e0d7b_4_k_cu_d0add6c6_42874cute1_E
	.align		8
        /*0068*/ 	.dword	$str$22
	.align		8
        /*0070*/ 	.dword	$str$23


//--------------------- .text._ZN7cutlass13device_kernelINS_4gemm6kernel13GemmUniversalIN4cute5tupleIJiiiiEEENS1_10collective13CollectiveMmaINS1_34MainloopSm90TmaGmmaWarpSpecializedILi12ENS5_IJNS4_1CILi2EEENSA_ILi1EEESC_EEENS1_32KernelTmaWarpSpecializedPingpongEEENS5_IJNSA_ILi64EEENSA_ILi224EEESG_EEEaNS5_IJlSC_lEEEaSJ_NS4_8TiledMMAINS4_8MMA_AtomIJNS4_4SM904GMMA26MMA_64x32x32_S32S8S8_SS_TNEEEENS4_6LayoutINS5_IJSC_SC_SC_EEENS5_IJNSA_ILi0EEESS_SS_EEEEENS5_IJNS4_10UnderscoreESV_SV_EEEEENS4_13SM90_TMA_LOADENS4_14ComposedLayoutINS4_7SwizzleILi2ELi4ELi3EEENS4_18smem_ptr_flag_bitsILi8EEENSQ_INS5_IJNSA_ILi8EEESG_EEENS5_IJSG_SC_EEEEEEEvNS4_8identityENS4_23SM90_TMA_LOAD_MULTICASTES18_vS19_EENS_8epilogue10collective6detail29Sm90TmaWarpSpecializedAdapterINS1D_15DefaultEpilogueIaSJ_SJ_NS1C_6thread17LinearCombinationIaLi1EiiLNS1H_9ScaleType4KindE0ELNS_15FloatRoundStyleE2EaEENS1_15EpilogueDefaultEEEEEvvEEEEvNT_6ParamsE --------------------------
	.section	.text._ZN7cutlass13device_kernelINS_4gemm6kernel13GemmUniversalIN4cute5tupleIJiiiiEEENS1_10collective13CollectiveMmaINS1_34MainloopSm90TmaGmmaWarpSpecializedILi12ENS5_IJNS4_1CILi2EEENSA_ILi1EEESC_EEENS1_32KernelTmaWarpSpecializedPingpongEEENS5_IJNSA_ILi64EEENSA_ILi224EEESG_EEEaNS5_IJlSC_lEEEaSJ_NS4_8TiledMMAINS4_8MMA_AtomIJNS4_4SM904GMMA26MMA_64x32x32_S32S8S8_SS_TNEEEENS4_6LayoutINS5_IJSC_SC_SC_EEENS5_IJNSA_ILi0EEESS_SS_EEEEENS5_IJNS4_10UnderscoreESV_SV_EEEEENS4_13SM90_TMA_LOADENS4_14ComposedLayoutINS4_7SwizzleILi2ELi4ELi3EEENS4_18smem_ptr_flag_bitsILi8EEENSQ_INS5_IJNSA_ILi8EEESG_EEENS5_IJSG_SC_EEEEEEEvNS4_8identityENS4_23SM90_TMA_LOAD_MULTICASTES18_vS19_EENS_8epilogue10collective6detail29Sm90TmaWarpSpecializedAdapterINS1D_15DefaultEpilogueIaSJ_SJ_NS1C_6thread17LinearCombinationIaLi1EiiLNS1H_9ScaleType4KindE0ELNS_15FloatRoundStyleE2EaEENS1_15EpilogueDefaultEEEEEvvEEEEvNT_6ParamsE,"ax",@progbits
	.align	128
.text._ZN7cutlass13device_kernelINS_4gemm6kernel13GemmUniversalIN4cute5tupleIJiiiiEEENS1_10collective13CollectiveMmaINS1_34MainloopSm90TmaGmmaWarpSpecializedILi12ENS5_IJNS4_1CILi2EEENSA_ILi1EEESC_EEENS1_32KernelTmaWarpSpecializedPingpongEEENS5_IJNSA_ILi64EEENSA_ILi224EEESG_EEEaNS5_IJlSC_lEEEaSJ_NS4_8TiledMMAINS4_8MMA_AtomIJNS4_4SM904GMMA26MMA_64x32x32_S32S8S8_SS_TNEEEENS4_6LayoutINS5_IJSC_SC_SC_EEENS5_IJNSA_ILi0EEESS_SS_EEEEENS5_IJNS4_10UnderscoreESV_SV_EEEEENS4_13SM90_TMA_LOADENS4_14ComposedLayoutINS4_7SwizzleILi2ELi4ELi3EEENS4_18smem_ptr_flag_bitsILi8EEENSQ_INS5_IJNSA_ILi8EEESG_EEENS5_IJSG_SC_EEEEEEEvNS4_8identityENS4_23SM90_TMA_LOAD_MULTICASTES18_vS19_EENS_8epilogue10collective6detail29Sm90TmaWarpSpecializedAdapterINS1D_15DefaultEpilogueIaSJ_SJ_NS1C_6thread17LinearCombinationIaLi1EiiLNS1H_9ScaleType4KindE0ELNS_15FloatRoundStyleE2EaEENS1_15EpilogueDefaultEEEEEvvEEEEvNT_6ParamsE:
        .type           _ZN7cutlass13device_kernelINS_4gemm6kernel13GemmUniversalIN4cute5tupleIJiiiiEEENS1_10collective13CollectiveMmaINS1_34MainloopSm90TmaGmmaWarpSpecializedILi12ENS5_IJNS4_1CILi2EEENSA_ILi1EEESC_EEENS1_32KernelTmaWarpSpecializedPingpongEEENS5_IJNSA_ILi64EEENSA_ILi224EEESG_EEEaNS5_IJlSC_lEEEaSJ_NS4_8TiledMMAINS4_8MMA_AtomIJNS4_4SM904GMMA26MMA_64x32x32_S32S8S8_SS_TNEEEENS4_6LayoutINS5_IJSC_SC_SC_EEENS5_IJNSA_ILi0EEESS_SS_EEEEENS5_IJNS4_10UnderscoreESV_SV_EEEEENS4_13SM90_TMA_LOADENS4_14ComposedLayoutINS4_7SwizzleILi2ELi4ELi3EEENS4_18smem_ptr_flag_bitsILi8EEENSQ_INS5_IJNSA_ILi8EEESG_EEENS5_IJSG_SC_EEEEEEEvNS4_8identityENS4_23SM90_TMA_LOAD_MULTICASTES18_vS19_EENS_8epilogue10collective6detail29Sm90TmaWarpSpecializedAdapterINS1D_15DefaultEpilogueIaSJ_SJ_NS1C_6thread17LinearCombinationIaLi1EiiLNS1H_9ScaleType4KindE0ELNS_15FloatRoundStyleE2EaEENS1_15EpilogueDefaultEEEEEvvEEEEvNT_6ParamsE,@function
        .size           _ZN7cutlass13device_kernelINS_4gemm6kernel13GemmUniversalIN4cute5tupleIJiiiiEEENS1_10collective13CollectiveMmaINS1_34MainloopSm90TmaGmmaWarpSpecializedILi12ENS5_IJNS4_1CILi2EEENSA_ILi1EEESC_EEENS1_32KernelTmaWarpSpecializedPingpongEEENS5_IJNSA_ILi64EEENSA_ILi224EEESG_EEEaNS5_IJlSC_lEEEaSJ_NS4_8TiledMMAINS4_8MMA_AtomIJNS4_4SM904GMMA26MMA_64x32x32_S32S8S8_SS_TNEEEENS4_6LayoutINS5_IJSC_SC_SC_EEENS5_IJNSA_ILi0EEESS_SS_EEEEENS5_IJNS4_10UnderscoreESV_SV_EEEEENS4_13SM90_TMA_LOADENS4_14ComposedLayoutINS4_7SwizzleILi2ELi4ELi3EEENS4_18smem_ptr_flag_bitsILi8EEENSQ_INS5_IJNSA_ILi8EEESG_EEENS5_IJSG_SC_EEEEEEEvNS4_8identityENS4_23SM90_TMA_LOAD_MULTICASTES18_vS19_EENS_8epilogue10collective6detail29Sm90TmaWarpSpecializedAdapterINS1D_15DefaultEpilogueIaSJ_SJ_NS1C_6thread17LinearCombinationIaLi1EiiLNS1H_9ScaleType4KindE0ELNS_15FloatRoundStyleE2EaEENS1_15EpilogueDefaultEEEEEvvEEEEvNT_6ParamsE,(.L_x_318 - _ZN7cutlass13device_kernelINS_4gemm6kernel13GemmUniversalIN4cute5tupleIJiiiiEEENS1_10collective13CollectiveMmaINS1_34MainloopSm90TmaGmmaWarpSpecializedILi12ENS5_IJNS4_1CILi2EEENSA_ILi1EEESC_EEENS1_32KernelTmaWarpSpecializedPingpongEEENS5_IJNSA_ILi64EEENSA_ILi224EEESG_EEEaNS5_IJlSC_lEEEaSJ_NS4_8TiledMMAINS4_8MMA_AtomIJNS4_4SM904GMMA26MMA_64x32x32_S32S8S8_SS_TNEEEENS4_6LayoutINS5_IJSC_SC_SC_EEENS5_IJNSA_ILi0EEESS_SS_EEEEENS5_IJNS4_10UnderscoreESV_SV_EEEEENS4_13SM90_TMA_LOADENS4_14ComposedLayoutINS4_7SwizzleILi2ELi4ELi3EEENS4_18smem_ptr_flag_bitsILi8EEENSQ_INS5_IJNSA_ILi8EEESG_EEENS5_IJSG_SC_EEEEEEEvNS4_8identityENS4_23SM90_TMA_LOAD_MULTICASTES18_vS19_EENS_8epilogue10collective6detail29Sm90TmaWarpSpecializedAdapterINS1D_15DefaultEpilogueIaSJ_SJ_NS1C_6thread17LinearCombinationIaLi1EiiLNS1H_9ScaleType4KindE0ELNS_15FloatRoundStyleE2EaEENS1_15EpilogueDefaultEEEEEvvEEEEvNT_6ParamsE)
        .other          _ZN7cutlass13device_kernelINS_4gemm6kernel13GemmUniversalIN4cute5tupleIJiiiiEEENS1_10collective13CollectiveMmaINS1_34MainloopSm90TmaGmmaWarpSpecializedILi12ENS5_IJNS4_1CILi2EEENSA_ILi1EEESC_EEENS1_32KernelTmaWarpSpecializedPingpongEEENS5_IJNSA_ILi64EEENSA_ILi224EEESG_EEEaNS5_IJlSC_lEEEaSJ_NS4_8TiledMMAINS4_8MMA_AtomIJNS4_4SM904GMMA26MMA_64x32x32_S32S8S8_SS_TNEEEENS4_6LayoutINS5_IJSC_SC_SC_EEENS5_IJNSA_ILi0EEESS_SS_EEEEENS5_IJNS4_10UnderscoreESV_SV_EEEEENS4_13SM90_TMA_LOADENS4_14ComposedLayoutINS4_7SwizzleILi2ELi4ELi3EEENS4_18smem_ptr_flag_bitsILi8EEENSQ_INS5_IJNSA_ILi8EEESG_EEENS5_IJSG_SC_EEEEEEEvNS4_8identityENS4_23SM90_TMA_LOAD_MULTICASTES18_vS19_EENS_8epilogue10collective6detail29Sm90TmaWarpSpecializedAdapterINS1D_15DefaultEpilogueIaSJ_SJ_NS1C_6thread17LinearCombinationIaLi1EiiLNS1H_9ScaleType4KindE0ELNS_15FloatRoundStyleE2EaEENS1_15EpilogueDefaultEEEEEvvEEEEvNT_6ParamsE,@"STO_CUDA_ENTRY STV_DEFAULT"
_ZN7cutlass13device_kernelINS_4gemm6kernel13GemmUniversalIN4cute5tupleIJiiiiEEENS1_10collective13CollectiveMmaINS1_34MainloopSm90TmaGmmaWarpSpecializedILi12ENS5_IJNS4_1CILi2EEENSA_ILi1EEESC_EEENS1_32KernelTmaWarpSpecializedPingpongEEENS5_IJNSA_ILi64EEENSA_ILi224EEESG_EEEaNS5_IJlSC_lEEEaSJ_NS4_8TiledMMAINS4_8MMA_AtomIJNS4_4SM904GMMA26MMA_64x32x32_S32S8S8_SS_TNEEEENS4_6LayoutINS5_IJSC_SC_SC_EEENS5_IJNSA_ILi0EEESS_SS_EEEEENS5_IJNS4_10UnderscoreESV_SV_EEEEENS4_13SM90_TMA_LOADENS4_14ComposedLayoutINS4_7SwizzleILi2ELi4ELi3EEENS4_18smem_ptr_flag_bitsILi8EEENSQ_INS5_IJNSA_ILi8EEESG_EEENS5_IJSG_SC_EEEEEEEvNS4_8identityENS4_23SM90_TMA_LOAD_MULTICASTES18_vS19_EENS_8epilogue10collective6detail29Sm90TmaWarpSpecializedAdapterINS1D_15DefaultEpilogueIaSJ_SJ_NS1C_6thread17LinearCombinationIaLi1EiiLNS1H_9ScaleType4KindE0ELNS_15FloatRoundStyleE2EaEENS1_15EpilogueDefaultEEEEEvvEEEEvNT_6ParamsE:
[----:B------:R-:W0:Y:S02]  /*0000*/  LDC R1, c[0x0][0x28] ;  /* 0x00000a00ff017b82 */ /* 0x000e240000000800 */
[----:B0-----:R-:W-:Y:S01]  /*0010*/  VIADD R1, R1, 0xfffffff8 ;  /* 0xfffffff801017836 */ /* 0x001fe20000000000 */
[----:B------:R-:W0:Y:S01]  /*0020*/  S2R R4, SR_TID.X ;  /* 0x0000000000047919 */ /* 0x000e220000002100 */
[----:B------:R-:W-:Y:S01]  /*0030*/  ELECT P0, URZ, PT ;  /* 0x00000000003f782f */ /* 0x000fe20003800000 */
[----:B------:R-:W-:Y:S01]  /*0040*/  BSSY B0, `(.L_x_0) ;  /* 0x000000f000007945 */ /* 0x000fe20003800000 */
[--C-:B0-----:R-:W-:Y:S02]  /*0050*/  SHF.R.U32.HI R2, RZ, 0x5, R4.reuse ;  /* 0x00000005ff027819 */ /* 0x101fe40000011604 */
[----:B------:R-:W-:-:S03]  /*0060*/  SHF.R.U32.HI R7, RZ, 0x7, R4 ;  /* 0x00000007ff077819 */ /* 0x000fc60000011604 */
[----:B------:R-:W0:Y:S04]  /*0070*/  SHFL.IDX PT, R5, R2, RZ, 0x1f ;  /* 0x00001fff02057589 */ /* 0x000e2800000e0000 */
[----:B------:R1:W2:Y:S01]  /*0080*/  SHFL.IDX PT, R10, R7, RZ, 0x1f ;  /* 0x00001fff070a7589 */ /* 0x0002a200000e0000 */
[----:B0-----:R-:W-:-:S13]  /*0090*/  ISETP.NE.OR P0, PT, R5, RZ, !P0 ;  /* 0x000000ff0500720c */ /* 0x001fda0004705670 */
[----:B-12---:R-:W-:Y:S05]  /*00a0*/  @P0 BRA `(.L_x_1) ;  /* 0x0000000000200947 */ /* 0x006fea0003800000 */
[----:B------:R-:W-:Y:S02]  /*00b0*/  ULDC.64 UR4, c[0x0][0x198] ;  /* 0x0000660000047ab9 */ /* 0x000fe40000000a00 */
[----:B------:R-:W-:Y:S02]  /*00c0*/  UIADD3 UR6, UP0, UR4, 0xf0, URZ ;  /* 0x000000f004067890 */ /* 0x000fe4000ff1e03f */
[----:B------:R-:W-:Y:S02]  /*00d0*/  UIADD3 UR4, UP1, UR4, 0x1f0, URZ ;  /* 0x000001f004047890 */ /* 0x000fe4000ff3e03f */
[----:B------:R-:W-:Y:S02]  /*00e0*/  UIADD3.X UR7, URZ, UR5, URZ, UP0, !UPT ;  /* 0x000000053f077290 */ /* 0x000fe400087fe43f */
[----:B------:R-:W-:-:S07]  /*00f0*/  UIADD3.X UR5, URZ, UR5, URZ, UP1, !UPT ;  /* 0x000000053f057290 */ /* 0x000fce0008ffe43f */
[----:B------:R0:W-:Y:S02]  /*0100*/  UTMACCTL.PF [UR6] ;  /* 0x00000000060079b9 */ /* 0x0001e40008040000 */
[----:B------:R0:W-:Y:S02]  /*0110*/  UTMACCTL.PF [UR4] ;  /* 0x00000000040079b9 */ /* 0x0001e40008040000 */
[----:B0-----:R-:W-:Y:S01]  /*0120*/  NOP ;  /* 0x0000000000007918 */ /* 0x001fe20000000000 */
.L_x_1:
[----:B------:R-:W-:Y:S05]  /*0130*/  BSYNC B0 ;  /* 0x0000000000007941 */ /* 0x000fea0003800000 */
.L_x_0:
[----:B------:R-:W0:Y:S01]  /*0140*/  SHFL.IDX PT, R8, R2, RZ, 0x1f ;  /* 0x00001fff02087589 */ /* 0x000e2200000e0000 */
[----:B------:R-:W-:-:S04]  /*0150*/  SHF.R.S32.HI R3, RZ, 0x1f, R4 ;  /* 0x0000001fff037819 */ /* 0x000fc80000011404 */
[----:B------:R-:W-:Y:S02]  /*0160*/  LEA.HI R3, R3, R4, RZ, 0x7 ;  /* 0x0000000403037211 */ /* 0x000fe400078f38ff */
[----:B0-----:R-:W-:-:S13]  /*0170*/  ISETP.NE.AND P0, PT, R8, RZ, PT ;  /* 0x000000ff0800720c */ /* 0x001fda0003f05270 */
[----:B------:R-:W-:Y:S05]  /*0180*/  @P0 BRA `(.L_x_2) ;  /* 0x0000000000a40947 */ /* 0x000fea0003800000 */
[----:B------:R-:W-:Y:S01]  /*0190*/  ELECT P0, URZ, PT ;  /* 0x00000000003f782f */ /* 0x000fe20003800000 */
[----:B------:R-:W-:-:S12]  /*01a0*/  BSSY B0, `(.L_x_2) ;  /* 0x0000027000007945 */ /* 0x000fd80003800000 */
[----:B------:R-:W-:Y:S05]  /*01b0*/  @!P0 BRA `(.L_x_3) ;  /* 0x0000000000948947 */ /* 0x000fea0003800000 */
[----:B------:R-:W0:Y:S01]  /*01c0*/  S2UR UR8, SR_CgaCtaId ;  /* 0x00000000000879c3 */ /* 0x000e220000008800 */
[----:B------:R-:W-:Y:S01]  /*01d0*/  UMOV UR4, 0x400 ;  /* 0x0000040000047882 */ /* 0x000fe20000000000 */
[----:B------:R-:W-:Y:S01]  /*01e0*/  UMOV UR5, 0x1 ;  /* 0x0000000100057882 */ /* 0x000fe20000000000 */
[----:B------:R-:W-:Y:S02]  /*01f0*/  UMOV UR6, 0x2 ;  /* 0x0000000200067882 */ /* 0x000fe40000000000 */
[----:B------:R-:W-:-:S04]  /*0200*/  UIADD3 UR6, -UR6, 0x100000, URZ ;  /* 0x0010000006067890 */ /* 0x000fc8000fffe13f */
[----:B------:R-:W-:Y:S02]  /*0210*/  USHF.L.U32 UR7, UR6, 0xb, URZ ;  /* 0x0000000b06077899 */ /* 0x000fe4000800063f */
[----:B------:R-:W-:Y:S02]  /*0220*/  USHF.L.U32 UR6, UR6, 0x1, URZ ;  /* 0x0000000106067899 */ /* 0x000fe4000800063f */
[----:B0-----:R-:W-:Y:S02]  /*0230*/  ULEA UR8, UR8, UR4, 0x18 ;  /* 0x0000000408087291 */ /* 0x001fe4000f8ec03f */
[----:B------:R-:W-:-:S04]  /*0240*/  UIADD3 UR4, -UR5, 0x100000, URZ ;  /* 0x0010000005047890 */ /* 0x000fc8000fffe13f */
[----:B------:R-:W-:Y:S02]  /*0250*/  USHF.L.U32 UR5, UR4, 0xb, URZ ;  /* 0x0000000b04057899 */ /* 0x000fe4000800063f */
[----:B------:R-:W-:Y:S01]  /*0260*/  USHF.L.U32 UR4, UR4, 0x1, URZ ;  /* 0x0000000104047899 */ /* 0x000fe2000800063f */
[----:B------:R-:W0:Y:S11]  /*0270*/  FENCE.VIEW.ASYNC.S ;  /* 0x00000000000073c6 */ /* 0x000e360000000000 */
[----:B0-----:R0:W1:Y:S01]  /*0280*/  SYNCS.EXCH.64 URZ, [UR8], UR4 ;  /* 0x00000004083f75b2 */ /* 0x0010620008000100 */
[----:B------:R0:W2:Y:S01]  /*0290*/  SYNCS.EXCH.64 URZ, [UR8+0x60], UR6 ;  /* 0x00006006083f75b2 */ /* 0x0000a20008000100 */
[----:B------:R0:W3:Y:S01]  /*02a0*/  SYNCS.EXCH.64 URZ, [UR8+0x8], UR4 ;  /* 0x00000804083f75b2 */ /* 0x0000e20008000100 */
[----:B------:R0:W4:Y:S01]  /*02b0*/  SYNCS.EXCH.64 URZ, [UR8+0x68], UR6 ;  /* 0x00006806083f75b2 */ /* 0x0001220008000100 */
[----:B------:R0:W0:Y:S01]  /*02c0*/  SYNCS.EXCH.64 URZ, [UR8+0x10], UR4 ;  /* 0x00001004083f75b2 */ /* 0x0000220008000100 */
        /* <DEDUP_REMOVED lines=19> */
[----:B-1----:R-:W-:Y:S01]  /*0400*/  NOP ;  /* 0x0000000000007918 */ /* 0x002fe20000000000 */
.L_x_3:
[----:B0-----:R-:W-:Y:S05]  /*0410*/  BSYNC B0 ;  /* 0x0000000000007941 */ /* 0x001fea0003800000 */
.L_x_2:
[----:B------:R-:W0:Y:S01]  /*0420*/  SHFL.IDX PT, R13, R2, RZ, 0x1f ;  /* 0x00001fff020d7589 */ /* 0x000e2200000e0000 */
[----:B------:R-:W1:Y:S01]  /*0430*/  S2UR UR12, SR_CTAID.X ;  /* 0x00000000000c79c3 */ /* 0x000e620000002500 */
[----:B------:R-:W-:Y:S02]  /*0440*/  LOP3.LUT R3, R3, 0xffffff80, RZ, 0xc0, !PT ;  /* 0xffffff8003037812 */ /* 0x000fe400078ec0ff */
[----:B------:R-:W-:Y:S01]  /*0450*/  ELECT P0, URZ, PT ;  /* 0x00000000003f782f */ /* 0x000fe20003800000 */
[----:B------:R5:W2:Y:S01]  /*0460*/  SHFL.IDX PT, R12, R2, RZ, 0x1f ;  /* 0x00001fff020c7589 */ /* 0x000aa200000e0000 */
[----:B------:R-:W-:Y:S01]  /*0470*/  ELECT P1, URZ, PT ;  /* 0x00000000003f782f */ /* 0x000fe20003820000 */
[----:B------:R-:W-:Y:S01]  /*0480*/  NOP ;  /* 0x0000000000007918 */ /* 0x000fe20000000000 */
[----:B------:R-:W-:Y:S01]  /*0490*/  IMAD.IADD R3, R4, 0x1, -R3 ;  /* 0x0000000104037824 */ /* 0x000fe200078e0a03 */
[----:B------:R-:W3:Y:S01]  /*04a0*/  S2R R6, SR_CTAID.Y ;  /* 0x0000000000067919 */ /* 0x000ee20000002600 */
[----:B------:R-:W-:Y:S01]  /*04b0*/  ULDC UR4, c[0x0][0x150] ;  /* 0x0000540000047ab9 */ /* 0x000fe20000000800 */
[----:B------:R-:W4:Y:S01]  /*04c0*/  LDC R14, c[0x0][0x144] ;  /* 0x00005100ff0e7b82 */ /* 0x000f220000000800 */
[----:B------:R-:W-:Y:S01]  /*04d0*/  UMOV UR11, 0x80 ;  /* 0x00000080000b7882 */ /* 0x000fe20000000000 */
[----:B------:R-:W-:Y:S01]  /*04e0*/  SHF.R.S32.HI R0, RZ, 0x1f, R3 ;  /* 0x0000001fff007819 */ /* 0x000fe20000011403 */
[----:B------:R-:W-:Y:S01]  /*04f0*/  NOP ;  /* 0x0000000000007918 */ /* 0x000fe20000000000 */
[C---:B------:R-:W-:Y:S01]  /*0500*/  VIADD R35, R10.reuse, 0xffffffff ;  /* 0xffffffff0a237836 */ /* 0x040fe20000000000 */
[----:B------:R-:W-:Y:S01]  /*0510*/  ISETP.NE.AND P4, PT, R10, RZ, PT ;  /* 0x000000ff0a00720c */ /* 0x000fe20003f85270 */
[----:B------:R-:W-:Y:S01]  /*0520*/  IMAD.MOV.U32 R138, RZ, RZ, 0x1 ;  /* 0x00000001ff8a7424 */ /* 0x000fe200078e00ff */
[----:B------:R-:W-:Y:S01]  /*0530*/  LEA.HI R9, R0, R3, RZ, 0x3 ;  /* 0x0000000300097211 */ /* 0x000fe200078f18ff */
[----:B------:R-:W4:Y:S01]  /*0540*/  LDC R15, c[0x0][0x140] ;  /* 0x00005000ff0f7b82 */ /* 0x000f220000000800 */
[----:B------:R-:W-:-:S02]  /*0550*/  ISETP.GE.U32.AND P6, PT, R35, 0x2, PT ;  /* 0x000000022300780c */ /* 0x000fc40003fc6070 */
[--C-:B------:R-:W-:Y:S02]  /*0560*/  SHF.R.S32.HI R11, RZ, 0x3, R9.reuse ;  /* 0x00000003ff0b7819 */ /* 0x100fe40000011409 */
[----:B-----5:R-:W-:Y:S02]  /*0570*/  SHF.R.S32.HI R2, RZ, 0x1f, R9 ;  /* 0x0000001fff027819 */ /* 0x020fe40000011409 */
[----:B------:R-:W-:Y:S01]  /*0580*/  SHF.R.S32.HI R9, RZ, 0x1f, R8 ;  /* 0x0000001fff097819 */ /* 0x000fe20000011408 */
[----:B------:R-:W5:Y:S01]  /*0590*/  LDC R25, c[0x0][0x148] ;  /* 0x00005200ff197b82 */ /* 0x000f620000000800 */
[----:B0-----:R-:W-:Y:S02]  /*05a0*/  ISETP.NE.OR P0, PT, R13, RZ, !P0 ;  /* 0x000000ff0d00720c */ /* 0x001fe40004705670 */
[----:B-1----:R-:W-:Y:S02]  /*05b0*/  I2FP.F32.U32 R13, UR12 ;  /* 0x0000000c000d7c45 */ /* 0x002fe40008201000 */
[----:B------:R-:W-:-:S02]  /*05c0*/  LEA.HI R2, R2, R11, RZ, 0x2 ;  /* 0x0000000b02027211 */ /* 0x000fc400078f10ff */
[----:B------:R-:W-:Y:S01]  /*05d0*/  LEA.HI R9, R9, R8, RZ, 0x2 ;  /* 0x0000000809097211 */ /* 0x000fe200078f10ff */
[----:B------:R-:W-:Y:S01]  /*05e0*/  FMUL R13, R13, UR4 ;  /* 0x000000040d0d7c20 */ /* 0x000fe20008400000 */
[----:B--2---:R-:W-:Y:S01]  /*05f0*/  ISETP.NE.OR P1, PT, R12, RZ, !P1 ;  /* 0x000000ff0c00720c */ /* 0x004fe20004f25670 */
[----:B------:R-:W-:Y:S01]  /*0600*/  ULDC UR4, c[0x0][0x154] ;  /* 0x0000550000047ab9 */ /* 0x000fe20000000800 */
[----:B------:R-:W-:Y:S02]  /*0610*/  LOP3.LUT R12, R2, 0xfffffffc, RZ, 0xc0, !PT ;  /* 0xfffffffc020c7812 */ /* 0x000fe400078ec0ff */
[----:B------:R-:W-:Y:S01]  /*0620*/  LOP3.LUT R9, R9, 0x3ffffffc, RZ, 0xc0, !PT ;  /* 0x3ffffffc09097812 */ /* 0x000fe200078ec0ff */
[----:B------:R-:W0:Y:S01]  /*0630*/  F2I.U32.TRUNC.NTZ R13, R13 ;  /* 0x0000000d000d7305 */ /* 0x000e22000020f000 */
[----:B------:R-:W-:Y:S01]  /*0640*/  VOTEU.ALL UP1, P0 ;  /* 0x00000000003f7886 */ /* 0x000fe20000020000 */
[----:B------:R-:W-:Y:S01]  /*0650*/  IMAD.IADD R12, R11, 0x1, -R12 ;  /* 0x000000010b0c7824 */ /* 0x000fe200078e0a0c */
[----:B---3--:R-:W-:Y:S01]  /*0660*/  I2FP.F32.U32 R11, R6 ;  /* 0x00000006000b7245 */ /* 0x008fe20000201000 */
[----:B------:R-:W-:Y:S01]  /*0670*/  IMAD.IADD R9, R8, 0x1, -R9 ;  /* 0x0000000108097824 */ /* 0x000fe200078e0a09 */
[----:B------:R-:W-:Y:S01]  /*0680*/  SHF.R.S32.HI R2, RZ, 0x1f, R5 ;  /* 0x0000001fff027819 */ /* 0x000fe20000011405 */
[----:B------:R-:W1:Y:S01]  /*0690*/  @!UP1 S2UR UR7, SR_CgaCtaId ;  /* 0x00000000000799c3 */ /* 0x000e620000008800 */
[----:B------:R-:W-:Y:S01]  /*06a0*/  @!UP1 UMOV UR6, 0x400 ;  /* 0x0000040000069882 */ /* 0x000fe20000000000 */
[----:B------:R-:W-:Y:S01]  /*06b0*/  IMAD R9, R9, 0x4, R12 ;  /* 0x0000000409097824 */ /* 0x000fe200078e020c */
[----:B------:R-:W-:Y:S01]  /*06c0*/  VOTEU.ALL UP2, P1 ;  /* 0x00000000003f7886 */ /* 0x000fe20000840000 */
[----:B------:R-:W-:Y:S01]  /*06d0*/  FMUL R11, R11, UR4 ;  /* 0x000000040b0b7c20 */ /* 0x000fe20008400000 */
[----:B------:R-:W-:Y:S01]  /*06e0*/  LEA.HI R2, R2, R5, RZ, 0x2 ;  /* 0x0000000502027211 */ /* 0x000fe200078f10ff */
[----:B------:R-:W-:Y:S01]  /*06f0*/  UMOV UR4, 0x20 ;  /* 0x0000002000047882 */ /* 0x000fe20000000000 */
[----:B------:R-:W-:Y:S01]  /*0700*/  LEA.HI R8, R9, R9, RZ, 0x1 ;  /* 0x0000000909087211 */ /* 0x000fe200078f08ff */
[----:B------:R-:W2:Y:S01]  /*0710*/  @!UP2 S2UR UR10, SR_CgaCtaId ;  /* 0x00000000000aa9c3 */ /* 0x000ea20000008800 */
[----:B0-----:R-:W-:Y:S01]  /*0720*/  IMAD.MOV R13, RZ, RZ, -R13 ;  /* 0x000000ffff0d7224 */ /* 0x001fe200078e0a0d */
[----:B------:R-:W0:Y:S01]  /*0730*/  F2I.U32.TRUNC.NTZ R11, R11 ;  /* 0x0000000b000b7305 */ /* 0x000e22000020f000 */
[----:B------:R-:W-:Y:S01]  /*0740*/  LOP3.LUT R8, R8, 0xfffffffe, RZ, 0xc0, !PT ;  /* 0xfffffffe08087812 */ /* 0x000fe200078ec0ff */
[----:B------:R-:W-:-:S04]  /*0750*/  @!UP1 UIADD3 UR4, -UR4, 0x100000, URZ ;  /* 0x0010000004049890 */ /* 0x000fc8000fffe13f */
[----:B------:R-:W-:Y:S02]  /*0760*/  @!UP1 USHF.L.U32 UR5, UR4, 0xb, URZ ;  /* 0x0000000b04059899 */ /* 0x000fe4000800063f */
[----:B------:R-:W-:Y:S01]  /*0770*/  @!UP1 USHF.L.U32 UR4, UR4, 0x1, URZ ;  /* 0x0000000104049899 */ /* 0x000fe2000800063f */
[----:B----4-:R-:W-:Y:S01]  /*0780*/  IMAD R21, R14, R13, UR12 ;  /* 0x0000000c0e157e24 */ /* 0x010fe2000f8e020d */
[----:B------:R-:W-:Y:S01]  /*0790*/  LOP3.LUT R2, R2, 0xfffffffc, RZ, 0xc0, !PT ;  /* 0xfffffffc02027812 */ /* 0x000fe200078ec0ff */
[----:B------:R-:W-:Y:S01]  /*07a0*/  @!UP2 UMOV UR9, 0x400 ;  /* 0x000004000009a882 */ /* 0x000fe20000000000 */
[----:B------:R-:W-:Y:S01]  /*07b0*/  IMAD.IADD R8, R9, 0x1, -R8 ;  /* 0x0000000109087824 */ /* 0x000fe200078e0a08 */
[----:B------:R-:W-:Y:S01]  /*07c0*/  VOTEU.ALL UP3, P1 ;  /* 0x00000000003f7886 */ /* 0x000fe20000860000 */
[----:B------:R-:W-:Y:S01]  /*07d0*/  VOTEU.ALL UP4, P1 ;  /* 0x00000000003f7886 */ /* 0x000fe20000880000 */
[----:B------:R-:W-:Y:S01]  /*07e0*/  IMAD.IADD R5, R5, 0x1, -R2 ;  /* 0x0000000105057824 */ /* 0x000fe200078e0a02 */
[----:B------:R-:W-:Y:S01]  /*07f0*/  VOTEU.ALL UP5, P1 ;  /* 0x00000000003f7886 */ /* 0x000fe200008a0000 */
[----:B------:R-:W-:Y:S01]  /*0800*/  ISETP.NE.AND P3, PT, R8, R21, PT ;  /* 0x000000150800720c */ /* 0x000fe20003f65270 */
[----:B------:R-:W-:Y:S01]  /*0810*/  IMAD.SHL.U32 R2, R9, 0x4, RZ ;  /* 0x0000000409027824 */ /* 0x000fe200078e00ff */
[----:B------:R-:W-:Y:S01]  /*0820*/  ISETP.EQ.U32.AND P2, PT, R15, 0x1, PT ;  /* 0x000000010f00780c */ /* 0x000fe20003f42070 */
[----:B-1----:R-:W-:Y:S01]  /*0830*/  @!UP1 ULEA UR8, UR7, UR6, 0x18 ;  /* 0x0000000607089291 */ /* 0x002fe2000f8ec03f */
[----:B0-----:R-:W-:Y:S01]  /*0840*/  IMAD.MOV R20, RZ, RZ, -R11 ;  /* 0x000000ffff147224 */ /* 0x001fe200078e0a0b */
[----:B------:R-:W-:-:S04]  /*0850*/  @!UP2 UIADD3 UR6, -UR11, 0x100000, URZ ;  /* 0x001000000b06a890 */ /* 0x000fc8000fffe13f */
[----:B------:R-:W-:Y:S02]  /*0860*/  @!UP2 USHF.L.U32 UR7, UR6, 0xb, URZ ;  /* 0x0000000b0607a899 */ /* 0x000fe4000800063f */
[----:B------:R-:W-:Y:S01]  /*0870*/  @!UP2 USHF.L.U32 UR6, UR6, 0x1, URZ ;  /* 0x000000010606a899 */ /* 0x000fe2000800063f */
[----:B------:R-:W-:Y:S01]  /*0880*/  LOP3.LUT R139, R9, 0xc, R2, 0x78, !PT ;  /* 0x0000000c098b7812 */ /* 0x000fe200078e7802 */
[----:B------:R-:W-:Y:S01]  /*0890*/  VOTEU.ALL UP0, P0 ;  /* 0x00000000003f7886 */ /* 0x000fe20000000000 */
[----:B------:R-:W-:Y:S01]  /*08a0*/  VOTEU.ALL UP1, P0 ;  /* 0x00000000003f7886 */ /* 0x000fe20000020000 */
[----:B-----5:R-:W-:Y:S01]  /*08b0*/  IMAD R9, R25, R20, R6 ;  /* 0x0000001419097224 */ /* 0x020fe200078e0206 */
[----:B------:R-:W-:Y:S01]  /*08c0*/  LOP3.LUT P0, RZ, R3, 0x7, RZ, 0xc0, !PT ;  /* 0x0000000703ff7812 */ /* 0x000fe2000780c0ff */
[----:B--2---:R-:W-:Y:S01]  /*08d0*/  @!UP2 ULEA UR9, UR10, UR9, 0x18 ;  /* 0x000000090a09a291 */ /* 0x004fe2000f8ec03f */
[----:B------:R0:W1:Y:S01]  /*08e0*/  SHFL.IDX PT, R14, R7, RZ, 0x1f ;  /* 0x00001fff070e7589 */ /* 0x00006200000e0000 */
[----:B------:R-:W-:Y:S01]  /*08f0*/  VOTEU.ALL UP2, P1 ;  /* 0x00000000003f7886 */ /* 0x000fe20000840000 */
[----:B------:R-:W-:-:S02]  /*0900*/  @P3 LEA.HI R2, R139, R139, RZ, 0x1 ;  /* 0x0000008b8b023211 */ /* 0x000fc400078f08ff */
[----:B------:R-:W2:Y:S02]  /*0910*/  FENCE.VIEW.ASYNC.S ;  /* 0x00000000000073c6 */ /* 0x000ea40000000000 */
[----:B--2---:R0:W2:Y:S01]  /*0920*/  @!UP0 SYNCS.EXCH.64 URZ, [UR8+0xf0], UR4 ;  /* 0x0000f004083f85b2 */ /* 0x0040a20008000100 */
[C---:B------:R-:W-:Y:S02]  /*0930*/  ISETP.NE.AND P1, PT, R5.reuse, 0x3, PT ;  /* 0x000000030500780c */ /* 0x040fe40003f25270 */
[----:B------:R-:W-:Y:S02]  /*0940*/  @P3 SHF.R.S32.HI R2, RZ, 0x1, R2 ;  /* 0x00000001ff023819 */ /* 0x000fe40000011402 */
[----:B------:R-:W-:Y:S02]  /*0950*/  ISETP.EQ.OR P1, PT, R5, RZ, !P1 ;  /* 0x000000ff0500720c */ /* 0x000fe40004f22670 */
[----:B------:R-:W-:Y:S02]  /*0960*/  @P3 ISETP.NE.AND P5, PT, R2, R9, PT ;  /* 0x000000090200320c */ /* 0x000fe40003fa5270 */
[----:B------:R-:W-:-:S02]  /*0970*/  ISETP.LT.U32.AND P0, PT, R139, 0x2, !P0 ;  /* 0x000000028b00780c */ /* 0x000fc40004701070 */
[----:B------:R-:W-:Y:S02]  /*0980*/  ISETP.EQ.AND P1, PT, R10, RZ, P1 ;  /* 0x000000ff0a00720c */ /* 0x000fe40000f22270 */
[----:B------:R-:W-:Y:S02]  /*0990*/  SEL R9, RZ, 0x1, !P0 ;  /* 0x00000001ff097807 */ /* 0x000fe40004000000 */
[----:B------:R-:W-:Y:S01]  /*09a0*/  @P3 SEL R138, RZ, 0x1, P5 ;  /* 0x00000001ff8a3807 */ /* 0x000fe20002800000 */
[----:B------:R0:W3:Y:S01]  /*09b0*/  @!UP1 SYNCS.EXCH.64 URZ, [UR8+0xf8], UR4 ;  /* 0x0000f804083f95b2 */ /* 0x0000e20008000100 */
[----:B------:R-:W-:Y:S01]  /*09c0*/  NOP ;  /* 0x0000000000007918 */ /* 0x000fe20000000000 */
[----:B------:R-:W-:Y:S02]  /*09d0*/  SEL R16, RZ, 0x1, !P1 ;  /* 0x00000001ff107807 */ /* 0x000fe40004800000 */
[----:B------:R-:W-:Y:S02]  /*09e0*/  LOP3.LUT R138, R138, R9, RZ, 0xc0, !PT ;  /* 0x000000098a8a7212 */ /* 0x000fe400078ec0ff */
[----:B------:R-:W-:Y:S01]  /*09f0*/  SEL R16, R16, 0x2, P6 ;  /* 0x0000000210107807 */ /* 0x000fe20003000000 */
[----:B------:R0:W4:Y:S01]  /*0a00*/  @!UP2 SYNCS.EXCH.64 URZ, [UR9+0xd0], UR6 ;  /* 0x0000d006093fa5b2 */ /* 0x0001220008000100 */
[----:B------:R0:W0:Y:S01]  /*0a10*/  @!UP3 SYNCS.EXCH.64 URZ, [UR9+0xd8], UR6 ;  /* 0x0000d806093fb5b2 */ /* 0x0000220008000100 */
[----:B------:R0:W0:Y:S01]  /*0a20*/  @!UP4 SYNCS.EXCH.64 URZ, [UR9+0xe0], UR6 ;  /* 0x0000e006093fc5b2 */ /* 0x0000220008000100 */
[----:B------:R0:W0:Y:S01]  /*0a30*/  @!UP5 SYNCS.EXCH.64 URZ, [UR9+0xe8], UR6 ;  /* 0x0000e806093fd5b2 */ /* 0x0000220008000100 */
[----:B------:R-:W-:Y:S01]  /*0a40*/  NOP ;  /* 0x0000000000007918 */ /* 0x000fe20000000000 */
[----:B-12---:R-:W-:Y:S05]  /*0a50*/  @!P2 BRA `(.L_x_4) ;  /* 0x000000000008a947 */ /* 0x006fea0003800000 */
[----:B0--34-:R-:W-:Y:S01]  /*0a60*/  UCGABAR_ARV ;  /* 0x00000000000079c7 */ /* 0x019fe20008000000 */
[----:B------:R-:W-:Y:S05]  /*0a70*/  BRA `(.L_x_5) ;  /* 0x0000000000047947 */ /* 0x000fea0003800000 */
.L_x_4:
[----:B0--34-:R-:W-:Y:S01]  /*0a80*/  NOP ;  /* 0x0000000000007918 */ /* 0x019fe20000000000 */
.L_x_5:
[----:B------:R-:W-:Y:S01]  /*0a90*/  ULDC.64 UR4, c[0x0][0x598] ;  /* 0x0001660000047ab9 */ /* 0x000fe20000000a00 */
[----:B------:R-:W-:Y:S01]  /*0aa0*/  ULDC.64 UR36, c[0x0][0x208] ;  /* 0x0000820000247ab9 */ /* 0x000fe20000000a00 */
[----:B------:R-:W-:-:S04]  /*0ab0*/  ISETP.NE.U32.AND P0, PT, RZ, UR4, PT ;  /* 0x00000004ff007c0c */ /* 0x000fc8000bf05070 */
[----:B------:R-:W-:-:S13]  /*0ac0*/  ISETP.NE.AND.EX P0, PT, RZ, UR5, PT, P0 ;  /* 0x00000005ff007c0c */ /* 0x000fda000bf05300 */
[----:B------:R-:W-:Y:S05]  /*0ad0*/  @!P0 BRA `(.L_x_6) ;  /* 0x00000000001c8947 */ /* 0x000fea0003800000 */
[----:B------:R-:W0:Y:S02]  /*0ae0*/  LDC.64 R8, c[0x0][0x598] ;  /* 0x00016600ff087b82 */ /* 0x000e240000000a00 */
[----:B0-----:R-:W2:Y:S02]  /*0af0*/  LDG.E.64 R8, desc[UR36][R8.64] ;  /* 0x0000002408087981 */ /* 0x001ea4000c1e1b00 */
[----:B--2---:R-:W-:-:S04]  /*0b00*/  ISETP.NE.U32.AND P0, PT, R8, RZ, PT ;  /* 0x000000ff0800720c */ /* 0x004fc80003f05070 */
[----:B------:R-:W-:-:S13]  /*0b10*/  ISETP.NE.AND.EX P0, PT, R9, RZ, PT, P0 ;  /* 0x000000ff0900720c */ /* 0x000fda0003f05300 */
[----:B------:R-:W-:Y:S05]  /*0b20*/  @!P0 BRA `(.L_x_6) ;  /* 0x0000000000088947 */ /* 0x000fea0003800000 */
[----:B------:R0:W5:Y:S01]  /*0b30*/  LD.E R137, desc[UR36][R8.64] ;  /* 0x0000002408897980 */ /* 0x000162000c101900 */
[----:B------:R-:W-:Y:S05]  /*0b40*/  BRA `(.L_x_7) ;  /* 0x0000000000247947 */ /* 0x000fea0003800000 */
.L_x_6:
[----:B------:R-:W-:Y:S02]  /*0b50*/  ULDC.64 UR4, c[0x0][0x588] ;  /* 0x0001620000047ab9 */ /* 0x000fe40000000a00 */
[----:B------:R-:W-:-:S04]  /*0b60*/  ISETP.NE.U32.AND P0, PT, RZ, UR4, PT ;  /* 0x00000004ff007c0c */ /* 0x000fc8000bf05070 */
[----:B------:R-:W-:-:S13]  /*0b70*/  ISETP.NE.AND.EX P0, PT, RZ, UR5, PT, P0 ;  /* 0x00000005ff007c0c */ /* 0x000fda000bf05300 */
[----:B------:R-:W-:Y:S05]  /*0b80*/  @!P0 BRA `(.L_x_8) ;  /* 0x00000000000c8947 */ /* 0x000fea0003800000 */
[----:B------:R-:W0:Y:S02]  /*0b90*/  LDC.64 R8, c[0x0][0x588] ;  /* 0x00016200ff087b82 */ /* 0x000e240000000a00 */
[----:B0-----:R1:W5:Y:S01]  /*0ba0*/  LDG.E R137, desc[UR36][R8.64] ;  /* 0x0000002408897981 */ /* 0x001362000c1e1900 */
[----:B------:R-:W-:Y:S05]  /*0bb0*/  BRA `(.L_x_7) ;  /* 0x0000000000087947 */ /* 0x000fea0003800000 */
.L_x_8:
[----:B------:R-:W-:Y:S02]  /*0bc0*/  ULDC UR4, c[0x0][0x580] ;  /* 0x0001600000047ab9 */ /* 0x000fe40000000800 */
[----:B------:R-:W-:-:S07]  /*0bd0*/  IMAD.U32 R137, RZ, RZ, UR4 ;  /* 0x00000004ff897e24 */ /* 0x000fce000f8e00ff */
.L_x_7:
[----:B------:R-:W-:Y:S02]  /*0be0*/  ULDC.64 UR4, c[0x0][0x5a0] ;  /* 0x0001680000047ab9 */ /* 0x000fe40000000a00 */
[----:B------:R-:W-:-:S04]  /*0bf0*/  ISETP.NE.U32.AND P0, PT, RZ, UR4, PT ;  /* 0x00000004ff007c0c */ /* 0x000fc8000bf05070 */
[----:B------:R-:W-:-:S13]  /*0c00*/  ISETP.NE.AND.EX P0, PT, RZ, UR5, PT, P0 ;  /* 0x00000005ff007c0c */ /* 0x000fda000bf05300 */
[----:B------:R-:W-:Y:S05]  /*0c10*/  @!P0 BRA `(.L_x_9) ;  /* 0x00000000001c8947 */ /* 0x000fea0003800000 */
[----:B01----:R-:W0:Y:S02]  /*0c20*/  LDC.64 R8, c[0x0][0x5a0] ;  /* 0x00016800ff087b82 */ /* 0x003e240000000a00 */
[----:B0-----:R-:W2:Y:S02]  /*0c30*/  LDG.E.64 R8, desc[UR36][R8.64] ;  /* 0x0000002408087981 */ /* 0x001ea4000c1e1b00 */
[----:B--2---:R-:W-:-:S04]  /*0c40*/  ISETP.NE.U32.AND P0, PT, R8, RZ, PT ;  /* 0x000000ff0800720c */ /* 0x004fc80003f05070 */
[----:B------:R-:W-:-:S13]  /*0c50*/  ISETP.NE.AND.EX P0, PT, R9, RZ, PT, P0 ;  /* 0x000000ff0900720c */ /* 0x000fda0003f05300 */
[----:B------:R-:W-:Y:S05]  /*0c60*/  @!P0 BRA `(.L_x_9) ;  /* 0x0000000000088947 */ /* 0x000fea0003800000 */
[----:B------:R0:W5:Y:S01]  /*0c70*/  LD.E R136, desc[UR36][R8.64] ;  /* 0x0000002408887980 */ /* 0x000162000c101900 */
[----:B------:R-:W-:Y:S05]  /*0c80*/  BRA `(.L_x_10) ;  /* 0x0000000000247947 */ /* 0x000fea0003800000 */
.L_x_9:
[----:B------:R-:W-:Y:S02]  /*0c90*/  ULDC.64 UR4, c[0x0][0x590] ;  /* 0x0001640000047ab9 */ /* 0x000fe40000000a00 */
[----:B------:R-:W-:-:S04]  /*0ca0*/  ISETP.NE.U32.AND P0, PT, RZ, UR4, PT ;  /* 0x00000004ff007c0c */ /* 0x000fc8000bf05070 */
[----:B------:R-:W-:-:S13]  /*0cb0*/  ISETP.NE.AND.EX P0, PT, RZ, UR5, PT, P0 ;  /* 0x00000005ff007c0c */ /* 0x000fda000bf05300 */
[----:B------:R-:W-:Y:S05]  /*0cc0*/  @!P0 BRA `(.L_x_11) ;  /* 0x00000000000c8947 */ /* 0x000fea0003800000 */
[----:B01----:R-:W0:Y:S02]  /*0cd0*/  LDC.64 R8, c[0x0][0x590] ;  /* 0x00016400ff087b82 */ /* 0x003e240000000a00 */
[----:B0-----:R1:W5:Y:S01]  /*0ce0*/  LDG.E R136, desc[UR36][R8.64] ;  /* 0x0000002408887981 */ /* 0x001362000c1e1900 */
[----:B------:R-:W-:Y:S05]  /*0cf0*/  BRA `(.L_x_10) ;  /* 0x0000000000087947 */ /* 0x000fea0003800000 */
.L_x_11:
[----:B------:R-:W-:Y:S02]  /*0d00*/  ULDC UR4, c[0x0][0x584] ;  /* 0x0001610000047ab9 */ /* 0x000fe40000000800 */
[----:B------:R-:W-:-:S07]  /*0d10*/  IMAD.U32 R136, RZ, RZ, UR4 ;  /* 0x00000004ff887e24 */ /* 0x000fce000f8e00ff */
.L_x_10:
[----:B------:R-:W2:Y:S01]  /*0d20*/  LDC R2, c[0x0][0x65c] ;  /* 0x00019700ff027b82 */ /* 0x000ea20000000800 */
[----:B------:R-:W-:Y:S01]  /*0d30*/  ULDC UR6, c[0x0][0x28c] ;  /* 0x0000a30000067ab9 */ /* 0x000fe20000000800 */
[----:B------:R-:W-:Y:S01]  /*0d40*/  ISETP.NE.AND P0, PT, R10, 0x2, PT ;  /* 0x000000020a00780c */ /* 0x000fe20003f05270 */
[----:B------:R-:W-:Y:S01]  /*0d50*/  UIADD3 UR6, UR6, 0x3f, URZ ;  /* 0x0000003f06067890 */ /* 0x000fe2000fffe03f */
[----:B01----:R-:W-:Y:S01]  /*0d60*/  IMAD.U32 R8, RZ, RZ, UR12 ;  /* 0x0000000cff087e24 */ /* 0x003fe2000f8e00ff */
[----:B------:R-:W-:Y:S01]  /*0d70*/  UMOV UR38, URZ ;  /* 0x0000003f00267c82 */ /* 0x000fe20008000000 */
[----:B------:R-:W-:Y:S01]  /*0d80*/  IMAD.MOV.U32 R9, RZ, RZ, RZ ;  /* 0x000000ffff097224 */ /* 0x000fe200078e00ff */
[----:B------:R-:W-:Y:S01]  /*0d90*/  USHF.R.S32.HI UR7, URZ, 0x1f, UR6 ;  /* 0x0000001f3f077899 */ /* 0x000fe20008011406 */
[----:B------:R-:W-:Y:S01]  /*0da0*/  UMOV UR39, URZ ;  /* 0x0000003f00277c82 */ /* 0x000fe20008000000 */
[----:B------:R-:W-:Y:S02]  /*0db0*/  ULDC.64 UR8, c[0x0][0x650] ;  /* 0x0001940000087ab9 */ /* 0x000fe40000000a00 */
[----:B------:R-:W-:-:S04]  /*0dc0*/  ULEA.HI UR7, UR7, UR6, URZ, 0x6 ;  /* 0x0000000607077291 */ /* 0x000fc8000f8f303f */
[----:B------:R-:W-:Y:S01]  /*0dd0*/  USHF.R.S32.HI UR40, URZ, 0x6, UR7 ;  /* 0x000000063f287899 */ /* 0x000fe20008011407 */
[----:B--2---:R-:W-:-:S13]  /*0de0*/  ISETP.NE.AND P1, PT, R2, 0x1, PT ;  /* 0x000000010200780c */ /* 0x004fda0003f25270 */
[----:B------:R-:W0:Y:S01]  /*0df0*/  @P1 LDC R19, c[0x0][0x10] ;  /* 0x00000400ff131b82 */ /* 0x000e220000000800 */
[----:B------:R-:W-:Y:S02]  /*0e00*/  @P1 IMAD.MOV.U32 R7, RZ, RZ, RZ ;  /* 0x000000ffff071224 */ /* 0x000fe400078e00ff */
[----:B------:R-:W-:-:S05]  /*0e10*/  @P1 IMAD.MOV.U32 R17, RZ, RZ, RZ ;  /* 0x000000ffff111224 */ /* 0x000fca00078e00ff */
[----:B------:R-:W1:Y:S01]  /*0e20*/  @!P1 LDC R11, c[0x0][0xc] ;  /* 0x00000300ff0b9b82 */ /* 0x000e620000000800 */
[----:B------:R-:W-:Y:S01]  /*0e30*/  ULDC UR4, c[0x0][0xc] ;  /* 0x0000030000047ab9 */ /* 0x000fe20000000800 */
[----:B------:R-:W-:Y:S02]  /*0e40*/  ULDC UR5, c[0x0][0x10] ;  /* 0x0000040000057ab9 */ /* 0x000fe40000000800 */
[----:B------:R-:W-:-:S04]  /*0e50*/  UIMAD.WIDE.U32 UR4, UR4, UR5, URZ ;  /* 0x00000005040472a5 */ /* 0x000fc8000f8e003f */
[----:B------:R-:W2:Y:S01]  /*0e60*/  LDC R2, c[0x0][0x14] ;  /* 0x00000500ff027b82 */ /* 0x000ea20000000800 */
[----:B0-----:R-:W-:-:S04]  /*0e70*/  @P1 IMAD.WIDE.U32 R18, R19, UR12, R6 ;  /* 0x0000000c13121c25 */ /* 0x001fc8000f8e0006 */
[----:B------:R-:W-:Y:S02]  /*0e80*/  @P1 IMAD.IADD R17, R19, 0x1, R17 ;  /* 0x0000000113111824 */ /* 0x000fe400078e0211 */
[----:B-1----:R-:W-:-:S04]  /*0e90*/  @!P1 IMAD.WIDE.U32 R8, R6, R11, R8 ;  /* 0x0000000b06089225 */ /* 0x002fc800078e0008 */
[----:B------:R-:W-:Y:S02]  /*0ea0*/  @!P1 IMAD.MOV.U32 R18, RZ, RZ, R8 ;  /* 0x000000ffff129224 */ /* 0x000fe400078e0008 */
[----:B------:R-:W-:Y:S02]  /*0eb0*/  @!P1 IMAD.MOV.U32 R17, RZ, RZ, R9 ;  /* 0x000000ffff119224 */ /* 0x000fe400078e0009 */
[----:B--2---:R-:W-:-:S04]  /*0ec0*/  IMAD.WIDE.U32 R12, R2, UR4, RZ ;  /* 0x00000004020c7c25 */ /* 0x004fc8000f8e00ff */
[----:B------:R-:W-:Y:S01]  /*0ed0*/  IMAD R23, R2, UR5, RZ ;  /* 0x0000000502177c24 */ /* 0x000fe2000f8e02ff */
[----:B------:R0:W-:Y:S03]  /*0ee0*/  STL.64 [R1], R12 ;  /* 0x0000000c01007387 */ /* 0x0001e60000100a00 */
[----:B------:R-:W-:Y:S01]  /*0ef0*/  IMAD.IADD R23, R13, 0x1, R23 ;  /* 0x000000010d177824 */ /* 0x000fe200078e0217 */
[----:B------:R-:W-:Y:S06]  /*0f00*/  @P0 BRA `(.L_x_12) ;  /* 0x0000000000200947 */ /* 0x000fec0003800000 */
[----:B------:R-:W-:Y:S01]  /*0f10*/  UISETP.GE.U32.AND UP0, UPT, UR40, 0xc, UPT ;  /* 0x0000000c2800788c */ /* 0x000fe2000bf06070 */
[----:B------:R-:W-:Y:S01]  /*0f20*/  IADD3 R18, P0, R18, R12, RZ ;  /* 0x0000000c12127210 */ /* 0x000fe20007f1e0ff */
[----:B------:R-:W-:Y:S01]  /*0f30*/  UIMAD.WIDE.U32 UR4, UR40, -0x55555555, URZ ;  /* 0xaaaaaaab280478a5 */ /* 0x000fe2000f8e003f */
[----:B------:R-:W-:-:S03]  /*0f40*/  UMOV UR39, URZ ;  /* 0x0000003f00277c82 */ /* 0x000fc60008000000 */
[----:B------:R-:W-:Y:S01]  /*0f50*/  USHF.R.U32.HI UR4, URZ, 0x3, UR5 ;  /* 0x000000033f047899 */ /* 0x000fe20008011605 */
[----:B------:R-:W-:-:S03]  /*0f60*/  IMAD.X R17, R23, 0x1, R17, P0 ;  /* 0x0000000117117824 */ /* 0x000fc600000e0611 */
[----:B------:R-:W-:Y:S02]  /*0f70*/  UIMAD UR38, UR4, -0xc, UR40 ;  /* 0xfffffff4042678a4 */ /* 0x000fe4000f8e0228 */
[----:B------:R-:W-:-:S12]  /*0f80*/  @UP0 ULOP3.LUT UR39, UR4, 0x1, URZ, 0xc0, !UPT ;  /* 0x0000000104270892 */ /* 0x000fd8000f8ec03f */
.L_x_12:
[----:B------:R-:W-:Y:S01]  /*0f90*/  ISETP.GE.U32.AND P0, PT, R18, UR8, PT ;  /* 0x0000000812007c0c */ /* 0x000fe2000bf06070 */
[----:B------:R-:W-:Y:S01]  /*0fa0*/  IMAD.MOV.U32 R19, RZ, RZ, -0x1 ;  /* 0xffffffffff137424 */ /* 0x000fe200078e00ff */
[----:B------:R-:W-:Y:S01]  /*0fb0*/  PRMT R8, RZ, 0x7610, R8 ;  /* 0x00007610ff087816 */ /* 0x000fe20000000008 */
[----:B------:R-:W-:Y:S01]  /*0fc0*/  IMAD.MOV.U32 R22, RZ, RZ, -0x1 ;  /* 0xffffffffff167424 */ /* 0x000fe200078e00ff */
[----:B------:R-:W-:Y:S01]  /*0fd0*/  ISETP.GE.U32.AND.EX P0, PT, R17, UR9, PT, P0 ;  /* 0x0000000911007c0c */ /* 0x000fe2000bf06100 */
[----:B------:R-:W-:-:S12]  /*0fe0*/  IMAD.MOV.U32 R2, RZ, RZ, -0x1 ;  /* 0xffffffffff027424 */ /* 0x000fd800078e00ff */
[----:B------:R-:W-:Y:S05]  /*0ff0*/  @P0 BRA `(.L_x_13) ;  /* 0x00000004002c0947 */ /* 0x000fea0003800000 */
[----:B------:R-:W1:Y:S01]  /*1000*/  LDC.64 R26, c[0x0][0x628] ;  /* 0x00018a00ff1a7b82 */ /* 0x000e620000000a00 */
[----:B------:R-:W-:Y:S02]  /*1010*/  IMAD.MOV.U32 R8, RZ, RZ, R18 ;  /* 0x000000ffff087224 */ /* 0x000fe400078e0012 */
[----:B------:R-:W-:-:S05]  /*1020*/  IMAD.MOV.U32 R9, RZ, RZ, R17 ;  /* 0x000000ffff097224 */ /* 0x000fca00078e0011 */
[----:B------:R-:W2:Y:S08]  /*1030*/  LDC R2, c[0x0][0x630] ;  /* 0x00018c00ff027b82 */ /* 0x000eb00000000800 */
[----:B------:R-:W3:Y:S01]  /*1040*/  LDC.64 R28, c[0x0][0x620] ;  /* 0x00018800ff1c7b82 */ /* 0x000ee20000000a00 */
[----:B-1----:R-:W-:-:S04]  /*1050*/  ISETP.NE.U32.AND P0, PT, R26, RZ, PT ;  /* 0x000000ff1a00720c */ /* 0x002fc80003f05070 */
[----:B------:R-:W-:-:S13]  /*1060*/  ISETP.NE.AND.EX P0, PT, R27, RZ, PT, P0 ;  /* 0x000000ff1b00720c */ /* 0x000fda0003f05300 */
[----:B--23--:R-:W-:Y:S05]  /*1070*/  @!P0 BRA `(.L_x_14) ;  /* 0x0000000000288947 */ /* 0x00cfea0003800000 */
[----:B0-----:R-:W0:Y:S02]  /*1080*/  LDC R13, c[0x0][0x634] ;  /* 0x00018d00ff0d7b82 */ /* 0x001e240000000800 */
[----:B0-----:R-:W-:-:S05]  /*1090*/  IADD3 R13, P0, R18, R13, RZ ;  /* 0x0000000d120d7210 */ /* 0x001fca0007f1e0ff */
[----:B------:R-:W-:-:S04]  /*10a0*/  IMAD.X R15, RZ, RZ, R17, P0 ;  /* 0x000000ffff0f7224 */ /* 0x000fc800000e0611 */
[----:B------:R-:W-:-:S04]  /*10b0*/  IMAD.WIDE.U32 R8, R15, R26, RZ ;  /* 0x0000001a0f087225 */ /* 0x000fc800078e00ff */
[----:B------:R-:W-:-:S04]  /*10c0*/  IMAD.WIDE.U32 R10, P0, R13, R27, R8 ;  /* 0x0000001b0d0a7225 */ /* 0x000fc80007800008 */
[----:B------:R-:W-:-:S04]  /*10d0*/  IMAD.WIDE.U32 R8, R13, R26, RZ ;  /* 0x0000001a0d087225 */ /* 0x000fc800078e00ff */
[----:B------:R-:W-:Y:S01]  /*10e0*/  IMAD.X R13, RZ, RZ, RZ, P0 ;  /* 0x000000ffff0d7224 */ /* 0x000fe200000e06ff */
[----:B------:R-:W-:Y:S01]  /*10f0*/  IADD3 RZ, P0, R9, R10, RZ ;  /* 0x0000000a09ff7210 */ /* 0x000fe20007f1e0ff */
[----:B------:R-:W-:-:S04]  /*1100*/  IMAD.MOV.U32 R12, RZ, RZ, R11 ;  /* 0x000000ffff0c7224 */ /* 0x000fc800078e000b */
[----:B------:R-:W-:-:S08]  /*1110*/  IMAD.WIDE.U32.X R8, R15, R27, R12, P0 ;  /* 0x0000001b0f087225 */ /* 0x000fd000000e040c */
.L_x_14:
[----:B------:R-:W1:Y:S01]  /*1120*/  LDC.64 R32, c[0x0][0x640] ;  /* 0x00019000ff207b82 */ /* 0x000e620000000a00 */
[-C--:B------:R-:W-:Y:S01]  /*1130*/  SHF.R.U64 R30, R8, R2.reuse, R9 ;  /* 0x00000002081e7219 */ /* 0x080fe20000001209 */
[----:B------:R-:W-:Y:S01]  /*1140*/  IMAD.MOV.U32 R19, RZ, RZ, R17 ;  /* 0x000000ffff137224 */ /* 0x000fe200078e0011 */
[----:B------:R-:W-:Y:S01]  /*1150*/  SHF.R.U32.HI R2, RZ, R2, R9 ;  /* 0x00000002ff027219 */ /* 0x000fe20000011609 */
[----:B------:R-:W-:Y:S01]  /*1160*/  IMAD.MOV.U32 R26, RZ, RZ, 0x1 ;  /* 0x00000001ff1a7424 */ /* 0x000fe200078e00ff */
[----:B------:R-:W-:-:S03]  /*1170*/  IADD3 R11, P0, RZ, -R30, RZ ;  /* 0x8000001eff0b7210 */ /* 0x000fc60007f1e0ff */
[----:B------:R-:W2:Y:S02]  /*1180*/  LDC R10, c[0x0][0x618] ;  /* 0x00018600ff0a7b82 */ /* 0x000ea40000000800 */
[----:B------:R-:W-:-:S04]  /*1190*/  IMAD.X R9, RZ, RZ, ~R2, P0 ;  /* 0x000000ffff097224 */ /* 0x000fc800000e0e02 */
[-C--:B------:R-:W-:Y:S02]  /*11a0*/  IMAD R2, R9, R28.reuse, RZ ;  /* 0x0000001c09027224 */ /* 0x080fe400078e02ff */
[----:B0-----:R-:W0:Y:S01]  /*11b0*/  LDC R13, c[0x0][0x608] ;  /* 0x00018200ff0d7b82 */ /* 0x001e220000000800 */
[----:B------:R-:W-:-:S04]  /*11c0*/  IMAD.WIDE.U32 R8, R11, R28, R18 ;  /* 0x0000001c0b087225 */ /* 0x000fc800078e0012 */
[----:B------:R-:W-:Y:S02]  /*11d0*/  IMAD R11, R11, R29, R2 ;  /* 0x0000001d0b0b7224 */ /* 0x000fe400078e0202 */
[----:B------:R-:W-:Y:S01]  /*11e0*/  IMAD.MOV.U32 R2, RZ, RZ, -0x1 ;  /* 0xffffffffff027424 */ /* 0x000fe200078e00ff */
[----:B------:R-:W3:Y:S01]  /*11f0*/  LDC R31, c[0x0][0x658] ;  /* 0x00019600ff1f7b82 */ /* 0x000ee20000000800 */
[----:B------:R-:W-:Y:S01]  /*1200*/  IMAD.IADD R9, R9, 0x1, R11 ;  /* 0x0000000109097824 */ /* 0x000fe200078e020b */
[----:B-1----:R-:W-:-:S04]  /*1210*/  ISETP.NE.U32.AND P0, PT, R32, RZ, PT ;  /* 0x000000ff2000720c */ /* 0x002fc80003f05070 */
[----:B------:R-:W-:Y:S02]  /*1220*/  ISETP.NE.AND.EX P0, PT, R33, RZ, PT, P0 ;  /* 0x000000ff2100720c */ /* 0x000fe40003f05300 */
[----:B------:R-:W1:Y:S01]  /*1230*/  LDC R29, c[0x0][0x600] ;  /* 0x00018000ff1d7b82 */ /* 0x000e620000000800 */
[-CC-:B--2---:R-:W-:Y:S02]  /*1240*/  SHF.R.U64 R27, R8, R10.reuse, R9.reuse ;  /* 0x0000000a081b7219 */ /* 0x184fe40000001209 */
[----:B------:R-:W-:-:S05]  /*1250*/  SHF.R.U32.HI R8, RZ, R10, R9 ;  /* 0x0000000aff087219 */ /* 0x000fca0000011609 */
[----:B------:R-:W2:Y:S01]  /*1260*/  LDC R22, c[0x0][0x648] ;  /* 0x00019200ff167b82 */ /* 0x000ea20000000800 */
[-CC-:B0-----:R-:W-:Y:S02]  /*1270*/  SHF.R.U64 R34, R27, R13.reuse, R8.reuse ;  /* 0x0000000d1b227219 */ /* 0x181fe40000001208 */
[----:B------:R-:W-:-:S05]  /*1280*/  SHF.R.U32.HI R8, RZ, R13, R8 ;  /* 0x0000000dff087219 */ /* 0x000fca0000011608 */
[----:B------:R-:W0:Y:S01]  /*1290*/  LDC R24, c[0x0][0x638] ;  /* 0x00018e00ff187b82 */ /* 0x000e220000000800 */
[-CC-:B---3--:R-:W-:Y:S02]  /*12a0*/  SHF.R.U64 R36, R34, R31.reuse, R8.reuse ;  /* 0x0000001f22247219 */ /* 0x188fe40000001208 */
[-C--:B------:R-:W-:Y:S02]  /*12b0*/  SHF.L.U32 R2, R2, R31.reuse, RZ ;  /* 0x0000001f02027219 */ /* 0x080fe400000006ff */
[----:B------:R-:W-:Y:S01]  /*12c0*/  SHF.R.U32.HI R9, RZ, R31, R8 ;  /* 0x0000001fff097219 */ /* 0x000fe20000011608 */
[----:B------:R-:W-:Y:S01]  /*12d0*/  IMAD.MOV.U32 R8, RZ, RZ, R36 ;  /* 0x000000ffff087224 */ /* 0x000fe200078e0024 */
[----:B------:R-:W-:Y:S01]  /*12e0*/  LOP3.LUT R15, RZ, R2, RZ, 0x33, !PT ;  /* 0x00000002ff0f7212 */ /* 0x000fe200078e33ff */
[----:B------:R-:W3:Y:S01]  /*12f0*/  LDC R28, c[0x0][0x610] ;  /* 0x00018400ff1c7b82 */ /* 0x000ee20000000800 */
[----:B------:R-:W-:Y:S05]  /*1300*/  @!P0 BRA `(.L_x_15) ;  /* 0x0000000000288947 */ /* 0x000fea0003800000 */
[----:B------:R-:W4:Y:S02]  /*1310*/  LDC R13, c[0x0][0x64c] ;  /* 0x00019300ff0d7b82 */ /* 0x000f240000000800 */
[----:B----4-:R-:W-:-:S05]  /*1320*/  IADD3 R13, P0, R36, R13, RZ ;  /* 0x0000000d240d7210 */ /* 0x010fca0007f1e0ff */
        /* <DEDUP_REMOVED lines=8> */
.L_x_15:
[----:B--2---:R-:W-:Y:S01]  /*13b0*/  SHF.R.U64 R7, R8, R22, R9 ;  /* 0x0000001608077219 */ /* 0x004fe20000001209 */
[----:B-1----:R-:W-:Y:S01]  /*13c0*/  VIADD R8, R29, 0xffffffff ;  /* 0xffffffff1d087836 */ /* 0x002fe20000000000 */
[----:B------:R-:W-:Y:S01]  /*13d0*/  SHF.L.U32 R2, R26, R31, RZ ;  /* 0x0000001f1a027219 */ /* 0x000fe200000006ff */
[----:B------:R-:W-:Y:S01]  /*13e0*/  @P1 IMAD R21, R25, R20, R6 ;  /* 0x0000001419151224 */ /* 0x000fe200078e0206 */
[----:B------:R-:W-:Y:S01]  /*13f0*/  LOP3.LUT R15, R34, R15, RZ, 0xc0, !PT ;  /* 0x0000000f220f7212 */ /* 0x000fe200078ec0ff */
[----:B------:R-:W-:Y:S01]  /*1400*/  IMAD.MOV R9, RZ, RZ, -R7 ;  /* 0x000000ffff097224 */ /* 0x000fe200078e0a07 */
[----:B------:R-:W-:-:S03]  /*1410*/  LOP3.LUT R8, R27, R8, RZ, 0xc0, !PT ;  /* 0x000000081b087212 */ /* 0x000fc600078ec0ff */
[----:B------:R-:W-:Y:S02]  /*1420*/  IMAD R6, R2, R7, R15 ;  /* 0x0000000702067224 */ /* 0x000fe400078e020f */
[----:B0-----:R-:W-:Y:S02]  /*1430*/  IMAD R2, R9, R24, R36 ;  /* 0x0000001809027224 */ /* 0x001fe400078e0224 */
[----:B---3--:R-:W-:Y:S02]  /*1440*/  IMAD R19, R6, R28, R21 ;  /* 0x0000001c06137224 */ /* 0x008fe400078e0215 */
[----:B------:R-:W-:Y:S02]  /*1450*/  IMAD R2, R2, R29, R8 ;  /* 0x0000001d02027224 */ /* 0x000fe400078e0208 */
[----:B------:R-:W-:-:S03]  /*1460*/  IMAD.MOV.U32 R6, RZ, RZ, 0x1 ;  /* 0x00000001ff067424 */ /* 0x000fc600078e00ff */
[----:B------:R-:W-:Y:S02]  /*1470*/  SEL R22, R2, R19, !P1 ;  /* 0x0000001302167207 */ /* 0x000fe40004800000 */
[----:B------:R-:W-:Y:S01]  /*1480*/  SEL R19, R19, R2, !P1 ;  /* 0x0000000213137207 */ /* 0x000fe20004800000 */
[----:B------:R-:W-:Y:S01]  /*1490*/  IMAD.MOV.U32 R2, RZ, RZ, R30 ;  /* 0x000000ffff027224 */ /* 0x000fe200078e001e */
[----:B------:R-:W-:-:S07]  /*14a0*/  PRMT R8, R6, 0x7610, R8 ;  /* 0x0000761006087816 */ /* 0x000fce0000000008 */
.L_x_13:
[----:B------:R-:W-:Y:S05]  /*14b0*/  @!P2 BRA `(.L_x_16) ;  /* 0x00000000000ca947 */ /* 0x000fea0003800000 */
[----:B------:R-:W-:Y:S01]  /*14c0*/  UCGABAR_WAIT ;  /* 0x0000000000007dc7 */ /* 0x000fe20008000000 */
[----:B------:R-:W-:Y:S01]  /*14d0*/  CCTL.IVALL ;  /* 0x00000000ff00798f */ /* 0x000fe20002000000 */
[----:B------:R-:W-:Y:S05]  /*14e0*/  BRA `(.L_x_17) ;  /* 0x0000000000047947 */ /* 0x000fea0003800000 */
.L_x_16:
[----:B------:R-:W-:Y:S06]  /*14f0*/  BAR.SYNC.DEFER_BLOCKING 0x0 ;  /* 0x0000000000007b1d */ /* 0x000fec0000010000 */
.L_x_17:
[----:B------:R-:W-:Y:S05]  /*1500*/  @!P4 BRA `(.L_x_18) ;  /* 0x0000007800a0c947 */ /* 0x000fea0003800000 */
[----:B------:R-:W-:-:S13]  /*1510*/  ISETP.GT.U32.AND P0, PT, R35, 0x1, PT ;  /* 0x000000012300780c */ /* 0x000fda0003f04070 */
[----:B------:R-:W-:Y:S05]  /*1520*/  @P0 EXIT ;  /* 0x000000000000094d */ /* 0x000fea0003800000 */
.L_x_19:
[----:B------:R-:W-:-:S08]  /*1530*/  NOP ;  /* 0x0000000000007918 */ /* 0x000fd00000000000 */
[----:B------:R-:W1:Y:S02]  /*1540*/  USETMAXREG.TRY_ALLOC.CTAPOOL UP0, 0xe8 ;  /* 0x000000e8000079c8 */ /* 0x000e640008000600 */
[----:B-1----:R-:W-:-:S13]  /*1550*/  PLOP3.LUT P0, PT, PT, PT, UP0, 0x80, 0x0 ;  /* 0x000000000000781c */ /* 0x002fda0003f0f008 */
[----:B------:R-:W-:Y:S05]  /*1560*/  @!P0 BRA `(.L_x_19) ;  /* 0xfffffffc00f08947 */ /* 0x000fea000383ffff */
[----:B------:R-:W-:-:S13]  /*1570*/  LOP3.LUT P0, RZ, R8, 0xff, RZ, 0xc0, !PT ;  /* 0x000000ff08ff7812 */ /* 0x000fda000780c0ff */
[----:B------:R-:W-:Y:S05]  /*1580*/  @!P0 EXIT ;  /* 0x000000000000894d */ /* 0x000fea0003800000 */
[----:B------:R-:W1:Y:S01]  /*1590*/  S2UR UR4, SR_CgaCtaId ;  /* 0x00000000000479c3 */ /* 0x000e620000008800 */
[----:B------:R-:W-:Y:S01]  /*15a0*/  VIADD R14, R14, 0xffffffff ;  /* 0xffffffff0e0e7836 */ /* 0x000fe20000000000 */
[CC--:B------:R-:W-:Y:S01]  /*15b0*/  LEA.HI R4, R0.reuse, R3.reuse, RZ, 0x2 ;  /* 0x0000000300047211 */ /* 0x0c0fe200078f10ff */
[----:B------:R-:W-:Y:S01]  /*15c0*/  UMOV UR41, 0x400 ;  /* 0x0000040000297882 */ /* 0x000fe20000000000 */
[----:B------:R-:W-:Y:S01]  /*15d0*/  LEA.HI R0, R0, R3, RZ, 0x5 ;  /* 0x0000000300007211 */ /* 0x000fe200078f28ff */
[----:B------:R-:W-:Y:S01]  /*15e0*/  UISETP.LT.AND UP0, UPT, UR40, 0x1, UPT ;  /* 0x000000012800788c */ /* 0x000fe2000bf01270 */
[----:B------:R-:W-:Y:S01]  /*15f0*/  R2UR UR42, R14 ;  /* 0x000000000e2a72ca */ /* 0x000fe200000e0000 */
[----:B------:R-:W-:Y:S01]  /*1600*/  ULDC UR5, c[0x0][0x284] ;  /* 0x0000a10000057ab9 */ /* 0x000fe20000000800 */
[--C-:B------:R-:W-:Y:S01]  /*1610*/  SHF.R.S32.HI R140, RZ, 0x2, R4.reuse ;  /* 0x00000002ff8c7819 */ /* 0x100fe20000011404 */
[----:B------:R-:W-:Y:S01]  /*1620*/  USEL UR43, UR40, 0x1, UP0 ;  /* 0x00000001282b7887 */ /* 0x000fe20008000000 */
[----:B------:R-:W-:Y:S01]  /*1630*/  SHF.R.S32.HI R5, RZ, 0x1f, R4 ;  /* 0x0000001fff057819 */ /* 0x000fe20000011404 */
[----:B------:R-:W-:Y:S01]  /*1640*/  USHF.L.U32 UR44, UR40, 0x1, URZ ;  /* 0x00000001282c7899 */ /* 0x000fe2000800063f */
[----:B------:R-:W-:Y:S01]  /*1650*/  LOP3.LUT R142, R4, 0xfffffffc, RZ, 0xc0, !PT ;  /* 0xfffffffc048e7812 */ /* 0x000fe200078ec0ff */
[----:B------:R-:W-:Y:S01]  /*1660*/  UIADD3 UR43, -UR43, UR40, URZ ;  /* 0x000000282b2b7290 */ /* 0x000fe2000fffe13f */
[----:B------:R-:W-:-:S02]  /*1670*/  LEA.HI R5, R5, R140, RZ, 0x3 ;  /* 0x0000008c05057211 */ /* 0x000fc400078f18ff */
[----:B------:R-:W-:Y:S01]  /*1680*/  ISETP.NE.AND P0, PT, R14, RZ, PT ;  /* 0x000000ff0e00720c */ /* 0x000fe20003f05270 */
[----:B------:R-:W-:Y:S01]  /*1690*/  IMAD.IADD R142, R3, 0x1, -R142 ;  /* 0x00000001038e7824 */ /* 0x000fe200078e0a8e */
[----:B------:R-:W-:Y:S01]  /*16a0*/  LOP3.LUT R5, R5, 0xfffffff8, RZ, 0xc0, !PT ;  /* 0xfffffff805057812 */ /* 0x000fe200078ec0ff */
[----:B------:R-:W-:Y:S01]  /*16b0*/  USHF.L.U32 UR42, UR42, 0x3, URZ ;  /* 0x000000032a2a7899 */ /* 0x000fe2000800063f */
[----:B------:R-:W-:-:S03]  /*16c0*/  SEL R149, RZ, 0x1, P0 ;  /* 0x00000001ff957807 */ /* 0x000fc60000000000 */
[----:B------:R-:W-:Y:S01]  /*16d0*/  IMAD.IADD R140, R140, 0x1, -R5 ;  /* 0x000000018c8c7824 */ /* 0x000fe200078e0a05 */
[----:B-1----:R-:W-:Y:S01]  /*16e0*/  ULEA UR41, UR4, UR41, 0x18 ;  /* 0x0000002904297291 */ /* 0x002fe2000f8ec03f */
[----:B------:R-:W-:Y:S01]  /*16f0*/  SHF.R.S32.HI R5, RZ, 0x5, R0 ;  /* 0x00000005ff057819 */ /* 0x000fe20000011400 */
[----:B------:R-:W-:Y:S02]  /*1700*/  IMAD.U32 R144, RZ, RZ, UR42 ;  /* 0x0000002aff907e24 */ /* 0x000fe4000f8e00ff */
[----:B------:R-:W-:Y:S01]  /*1710*/  UIADD3 UR45, UR41, 0xd0, URZ ;  /* 0x000000d0292d7890 */ /* 0x000fe2000fffe03f */
[--C-:B------:R-:W-:Y:S01]  /*1720*/  SHF.R.S32.HI R141, RZ, 0x1f, R140.reuse ;  /* 0x0000001fff8d7819 */ /* 0x100fe2000001148c */
[C-C-:B------:R-:W-:Y:S01]  /*1730*/  IMAD R147, R5.reuse, -0x10, -R140.reuse ;  /* 0xfffffff005937824 */ /* 0x140fe200078e0a8c */
[C---:B------:R-:W-:Y:S02]  /*1740*/  LOP3.LUT R146, R144.reuse, 0x8, RZ, 0xc0, !PT ;  /* 0x0000000890927812 */ /* 0x040fe400078ec0ff */
[----:B------:R-:W-:Y:S01]  /*1750*/  LOP3.LUT R144, R144, 0x8, RZ, 0xc, !PT ;  /* 0x0000000890907812 */ /* 0x000fe200078e0cff */
[----:B------:R-:W-:Y:S01]  /*1760*/  IMAD.U32 R143, RZ, RZ, UR45 ;  /* 0x0000002dff8f7e24 */ /* 0x000fe2000f8e00ff */
[----:B------:R-:W-:Y:S01]  /*1770*/  LOP3.LUT R146, R146, 0x18, RZ, 0x3c, !PT ;  /* 0x0000001892927812 */ /* 0x000fe200078e3cff */
[----:B------:R-:W-:-:S04]  /*1780*/  IMAD.WIDE R140, R5, 0x10, R140 ;  /* 0x00000010058c7825 */ /* 0x000fc800078e028c */
[----:B------:R-:W-:Y:S02]  /*1790*/  VIADD R145, R143, UR42 ;  /* 0x0000002a8f917c36 */ /* 0x000fe40008000000 */
[----:B------:R-:W-:-:S07]  /*17a0*/  VIADD R147, R147, UR5 ;  /* 0x0000000593937c36 */ /* 0x000fce0008000000 */
.L_x_267:
[----:B------:R-:W-:Y:S01]  /*17b0*/  SHF.L.U32 R0, R149, 0x1f, RZ ;  /* 0x0000001f95007819 */ /* 0x000fe200000006ff */
[----:B------:R-:W-:Y:S02]  /*17c0*/  ULDC UR4, c[0x0][0x28c] ;  /* 0x0000a30000047ab9 */ /* 0x000fe40000000800 */
[----:B------:R-:W-:Y:S01]  /*17d0*/  ISETP.LT.AND P1, PT, RZ, UR4, PT ;  /* 0x00000004ff007c0c */ /* 0x000fe2000bf21270 */
[----:B-1----:R-:W1:Y:S02]  /*17e0*/  SYNCS.PHASECHK.TRANS64.TRYWAIT P0, [R143+UR42], R0 ;  /* 0x000000008f0075a7 */ /* 0x002e64000800016a */
[----:B-1-34-:R-:W-:Y:S10]  /*17f0*/  @!P0 BRA `(.L_x_20) ;  /* 0x0000008c001c8947 */ /* 0x01aff40003800000 */
.L_x_297:
[----:B------:R-:W-:Y:S05]  /*1800*/  @P1 BRA `(.L_x_21) ;  /* 0x0000000000401947 */ /* 0x000fea0003800000 */
[----:B-1----:R-:W-:Y:S01]  /*1810*/  MOV R0, 0x0 ;  /* 0x0000000000007802 */ /* 0x002fe20000000f00 */
[----:B------:R-:W-:Y:S01]  /*1820*/  ULDC.64 UR4, c[0x4][0x68] ;  /* 0x01001a0000047ab9 */ /* 0x000fe20000000a00 */
[----:B------:R-:W-:Y:S01]  /*1830*/  ULDC.64 UR6, c[0x4][0x8] ;  /* 0x0100020000067ab9 */ /* 0x000fe20000000a00 */
[----:B------:R-:W-:Y:S01]  /*1840*/  IMAD.U32 R4, RZ, RZ, UR4 ;  /* 0x00000004ff047e24 */ /* 0x000fe2000f8e00ff */
[----:B------:R1:W2:Y:S01]  /*1850*/  LDC.64 R14, c[0x4][R0] ;  /* 0x01000000000e7b82 */ /* 0x0002a20000000a00 */
[----:B------:R-:W-:Y:S01]  /*1860*/  IMAD.U32 R5, RZ, RZ, UR5 ;  /* 0x00000005ff057e24 */ /* 0x000fe2000f8e00ff */
[----:B------:R-:W-:Y:S01]  /*1870*/  ULDC.64 UR4, c[0x4][0x70] ;  /* 0x01001c0000047ab9 */ /* 0x000fe20000000a00 */
[----:B------:R-:W-:Y:S02]  /*1880*/  IMAD.U32 R10, RZ, RZ, UR6 ;  /* 0x00000006ff0a7e24 */ /* 0x000fe4000f8e00ff */
[----:B------:R-:W-:Y:S02]  /*1890*/  IMAD.U32 R6, RZ, RZ, UR4 ;  /* 0x00000004ff067e24 */ /* 0x000fe4000f8e00ff */
[----:B------:R-:W-:-:S02]  /*18a0*/  IMAD.U32 R7, RZ, RZ, UR5 ;  /* 0x00000005ff077e24 */ /* 0x000fc4000f8e00ff */
[----:B------:R-:W-:Y:S02]  /*18b0*/  IMAD.U32 R11, RZ, RZ, UR7 ;  /* 0x00000007ff0b7e24 */ /* 0x000fe4000f8e00ff */
[----:B------:R-:W-:Y:S02]  /*18c0*/  IMAD.MOV.U32 R8, RZ, RZ, 0x1e1 ;  /* 0x000001e1ff087424 */ /* 0x000fe400078e00ff */
[----:B0-----:R-:W-:Y:S02]  /*18d0*/  IMAD.MOV.U32 R12, RZ, RZ, 0x1 ;  /* 0x00000001ff0c7424 */ /* 0x001fe400078e00ff */
[----:B-1----:R-:W-:-:S07]  /*18e0*/  IMAD.MOV.U32 R13, RZ, RZ, RZ ;  /* 0x000000ffff0d7224 */ /* 0x002fce00078e00ff */
[----:B------:R-:W-:-:S07]  /*18f0*/  LEPC R20, `(.L_x_21) ;  /* 0x000000001014794e */ /* 0x000fce0000000000 */
[----:B--2--5:R-:W-:Y:S05]  /*1900*/  CALL.ABS.NOINC R14 ;  /* 0x000000000e007343 */ /* 0x024fea0003c00000 */
.L_x_21:
[----:B-1----:R-:W-:-:S04]  /*1910*/  LOP3.LUT R0, R16, 0x1, RZ, 0xfc, !PT ;  /* 0x0000000110007812 */ /* 0x002fc800078efcff */
[----:B------:R-:W-:-:S13]  /*1920*/  ISETP.NE.AND P0, PT, R0, 0x3, PT ;  /* 0x000000030000780c */ /* 0x000fda0003f05270 */
[----:B------:R-:W-:Y:S05]  /*1930*/  @!P0 BRA `(.L_x_22) ;  /* 0x0000000000048947 */ /* 0x000fea0003800000 */
[----:B------:R-:W-:Y:S01]  /*1940*/  BPT.TRAP 0x1 ;  /* 0x000000040000795c */ /* 0x000fe20000300000 */
.L_x_22:
[----:B------:R-:W-:Y:S02]  /*1950*/  IMAD.U32 R3, RZ, RZ, UR38 ;  /* 0x00000026ff037e24 */ /* 0x000fe4000f8e00ff */
[----:B------:R-:W-:-:S03]  /*1960*/  IMAD.U32 R0, RZ, RZ, UR39 ;  /* 0x00000027ff007e24 */ /* 0x000fc6000f8e00ff */
[----:B------:R-:W-:Y:S02]  /*1970*/  LEA R3, R3, UR41, 0x3 ;  /* 0x0000002903037c11 */ /* 0x000fe4000f8e18ff */
[----:B------:R-:W-:-:S04]  /*1980*/  SHF.L.U32 R0, R0, 0x1f, RZ ;  /* 0x0000001f00007819 */ /* 0x000fc800000006ff */
[----:B------:R1:W2:Y:S01]  /*1990*/  SYNCS.PHASECHK.TRANS64.TRYWAIT P1, [R3+URZ], R0 ;  /* 0x00000000030075a7 */ /* 0x0002a2000802017f */
[----:B------:R-:W-:Y:S05]  /*19a0*/  @!P0 BRA `(.L_x_23) ;  /* 0x0000000000048947 */ /* 0x000fea0003800000 */
[----:B------:R-:W-:Y:S01]  /*19b0*/  BPT.TRAP 0x1 ;  /* 0x000000040000795c */ /* 0x000fe20000300000 */
.L_x_23:
[----:B------:R-:W-:-:S05]  /*19c0*/  IMAD.U32 R4, RZ, RZ, UR43 ;  /* 0x0000002bff047e24 */ /* 0x000fca000f8e00ff */
[----:B------:R-:W-:Y:S01]  /*19d0*/  ISETP.GE.AND P2, PT, R4, 0x1, PT ;  /* 0x000000010400780c */ /* 0x000fe20003f46270 */
[----:B--2---:R-:W-:-:S12]  /*19e0*/  @P1 BRA `(.L_x_24) ;  /* 0x0000000000081947 */ /* 0x004fd80003800000 */
[----:B------:R-:W2:Y:S02]  /*19f0*/  SYNCS.PHASECHK.TRANS64.TRYWAIT P1, [R3+URZ], R0 ;  /* 0x00000000030075a7 */ /* 0x000ea4000802017f */
[----:B--2---:R-:W-:Y:S05]  /*1a00*/  @!P1 BRA `(.L_x_25) ;  /* 0x0000008800ac9947 */ /* 0x004fea0003800000 */
.L_x_24:
[----:B------:R-:W-:Y:S05]  /*1a10*/  WARPSYNC.ALL ;  /* 0x0000000000007948 */ /* 0x000fea0003800000 */
[----:B------:R-:W-:Y:S01]  /*1a20*/  UIADD3 UR4, UR41, 0x200, URZ ;  /* 0x0000020029047890 */ /* 0x000fe2000fffe03f */
[----:B------:R-:W-:Y:S01]  /*1a30*/  WARPGROUP.ARRIVE ;  /* 0x00000000000079c5 */ /* 0x000fe20000000000 */
[----:B------:R-:W-:Y:S02]  /*1a40*/  UIADD3 UR5, UR41, 0xc200, URZ ;  /* 0x0000c20029057890 */ /* 0x000fe4000fffe03f */
[----:B------:R-:W-:Y:S02]  /*1a50*/  USHF.R.U32.HI UR4, URZ, 0x4, UR4 ;  /* 0x000000043f047899 */ /* 0x000fe40008011604 */
[----:B------:R-:W-:-:S02]  /*1a60*/  USHF.R.U32.HI UR5, URZ, 0x4, UR5 ;  /* 0x000000043f057899 */ /* 0x000fc40008011605 */
[----:B------:R-:W-:Y:S02]  /*1a70*/  ULOP3.LUT UR4, UR4, 0x3fff, URZ, 0xc0, !UPT ;  /* 0x00003fff04047892 */ /* 0x000fe4000f8ec03f */
[----:B------:R-:W-:Y:S02]  /*1a80*/  ULOP3.LUT UR5, UR5, 0x3fff, URZ, 0xc0, !UPT ;  /* 0x00003fff05057892 */ /* 0x000fe4000f8ec03f */
[----:B------:R-:W-:Y:S02]  /*1a90*/  ULOP3.LUT UR4, UR4, 0x10000, URZ, 0xfc, !UPT ;  /* 0x0001000004047892 */ /* 0x000fe4000f8efc3f */
[----:B------:R-:W-:Y:S02]  /*1aa0*/  ULOP3.LUT UR5, UR5, 0x10000, URZ, 0xfc, !UPT ;  /* 0x0001000005057892 */ /* 0x000fe4000f8efc3f */
[----:B------:R-:W-:Y:S02]  /*1ab0*/  ULEA UR7, UR38, UR4, 0x8 ;  /* 0x0000000426077291 */ /* 0x000fe4000f8e403f */
[----:B------:R-:W-:Y:S01]  /*1ac0*/  UIMAD UR6, UR38, 0x380, UR5 ;  /* 0x00000380260678a4 */ /* 0x000fe2000f8e0205 */
[----:B------:R-:W-:Y:S01]  /*1ad0*/  UMOV UR9, 0x80000020 ;  /* 0x8000002000097882 */ /* 0x000fe20000000000 */
[----:B------:R-:W-:-:S02]  /*1ae0*/  UMOV UR11, 0x80000020 ;  /* 0x80000020000b7882 */ /* 0x000fc40000000000 */
[----:B------:R-:W-:Y:S01]  /*1af0*/  UIADD3 UR12, UR6, 0x80, URZ ;  /* 0x00000080060c7890 */ /* 0x000fe2000fffe03f */
[----:B------:R-:W-:Y:S02]  /*1b00*/  UMOV UR8, UR7 ;  /* 0x0000000700087c82 */ /* 0x000fe40008000000 */
[----:B------:R-:W-:Y:S01]  /*1b10*/  UMOV UR10, UR6 ;  /* 0x00000006000a7c82 */ /* 0x000fe20008000000 */
[----:B------:R-:W-:Y:S01]  /*1b20*/  UIADD3 UR13, UR6, 0x100, URZ ;  /* 0x00000100060d7890 */ /* 0x000fe2000fffe03f */
[----:B------:R-:W-:Y:S01]  /*1b30*/  IGMMA.64x32x32.S8.S8 R120, gdesc[UR8], RZ, !UPT, gsb0 ;  /* 0x01200000087879f1 */ /* 0x000fe2000c0410ff */
[----:B------:R-:W-:Y:S01]  /*1b40*/  UMOV UR11, 0x80000020 ;  /* 0x80000020000b7882 */ /* 0x000fe20000000000 */
[----:B------:R-:W-:Y:S01]  /*1b50*/  UMOV UR10, UR12 ;  /* 0x0000000c000a7c82 */ /* 0x000fe20008000000 */
[----:B------:R-:W-:Y:S02]  /*1b60*/  UIADD3 UR14, UR6, 0x180, URZ ;  /* 0x00000180060e7890 */ /* 0x000fe4000fffe03f */
[----:B------:R-:W-:Y:S01]  /*1b70*/  UIADD3 UR12, UR6, 0x200, URZ ;  /* 0x00000200060c7890 */ /* 0x000fe2000fffe03f */
[----:B------:R-:W-:-:S02]  /*1b80*/  WARPGROUP.DEPBAR.LE gsb0, 0x0 ;  /* 0x00008000000079c5 */ /* 0x000fc40000010000 */
[----:B------:R-:W-:-:S06]  /*1b90*/  WARPGROUP.ARRIVE ;  /* 0x00000000000079c5 */ /* 0x000fcc0000000000 */
[----:B------:R-:W-:Y:S01]  /*1ba0*/  IGMMA.64x32x32.S8.S8 R104, gdesc[UR8], RZ, !UPT, gsb0 ;  /* 0x01200000086879f1 */ /* 0x000fe2000c0410ff */
[----:B------:R-:W-:Y:S01]  /*1bb0*/  UMOV UR10, UR13 ;  /* 0x0000000d000a7c82 */ /* 0x000fe20008000000 */
[----:B------:R-:W-:Y:S01]  /*1bc0*/  UMOV UR11, 0x80000020 ;  /* 0x80000020000b7882 */ /* 0x000fe20000000000 */
[----:B------:R-:W-:Y:S01]  /*1bd0*/  UIADD3 UR13, UR6, 0x280, URZ ;  /* 0x00000280060d7890 */ /* 0x000fe2000fffe03f */
[----:B------:R-:W-:Y:S02]  /*1be0*/  WARPGROUP.DEPBAR.LE gsb0, 0x0 ;  /* 0x00008000000079c5 */ /* 0x000fe40000010000 */
        /* <DEDUP_REMOVED lines=22> */
[----:B------:R-:W-:Y:S02]  /*1d50*/  WARPGROUP.DEPBAR.LE gsb0, 0x0 ;  /* 0x00008000000079c5 */ /* 0x000fe40000010000 */
[----:B------:R-:W-:-:S06]  /*1d60*/  WARPGROUP.ARRIVE ;  /* 0x00000000000079c5 */ /* 0x000fcc0000000000 */
[----:B------:R-:W-:Y:S01]  /*1d70*/  IGMMA.64x32x32.S8.S8 R24, gdesc[UR8], RZ, !UPT, gsb0 ;  /* 0x01200000081879f1 */ /* 0x000fe2000c0410ff */
[----:B------:R-:W-:Y:S02]  /*1d80*/  UIADD3 UR8, UR7, 0x2, URZ ;  /* 0x0000000207087890 */ /* 0x000fe4000fffe03f */
[----:B------:R-:W-:Y:S01]  /*1d90*/  UIADD3 UR10, UR6, 0x2, URZ ;  /* 0x00000002060a7890 */ /* 0x000fe2000fffe03f */
[----:B------:R-:W-:Y:S01]  /*1da0*/  UMOV UR9, 0x80000020 ;  /* 0x8000002000097882 */ /* 0x000fe20000000000 */
[----:B------:R-:W-:Y:S01]  /*1db0*/  UMOV UR11, 0x80000020 ;  /* 0x80000020000b7882 */ /* 0x000fe20000000000 */
[----:B------:R-:W-:Y:S01]  /*1dc0*/  UIADD3 UR7, UR6, 0x82, URZ ;  /* 0x0000008206077890 */ /* 0x000fe2000fffe03f */
[----:B------:R-:W-:Y:S02]  /*1dd0*/  WARPGROUP.DEPBAR.LE gsb0, 0x0 ;  /* 0x00008000000079c5 */ /* 0x000fe40000010000 */
[----:B------:R-:W-:-:S06]  /*1de0*/  WARPGROUP.ARRIVE ;  /* 0x00000000000079c5 */ /* 0x000fcc0000000000 */
[----:B------:R-:W-:Y:S01]  /*1df0*/  IGMMA.64x32x32.S8.S8 R120, gdesc[UR8], R120, gsb0 ;  /* 0x01200000087879f1 */ /* 0x000fe20008041078 */
[----:B------:R-:W-:Y:S01]  /*1e00*/  UMOV UR10, UR7 ;  /* 0x00000007000a7c82 */ /* 0x000fe20008000000 */
[----:B------:R-:W-:Y:S01]  /*1e10*/  UMOV UR11, 0x80000020 ;  /* 0x80000020000b7882 */ /* 0x000fe20000000000 */
[----:B------:R-:W-:Y:S01]  /*1e20*/  UIADD3 UR7, UR6, 0x202, URZ ;  /* 0x0000020206077890 */ /* 0x000fe2000fffe03f */
[----:B------:R-:W-:Y:S02]  /*1e30*/  WARPGROUP.DEPBAR.LE gsb0, 0x0 ;  /* 0x00008000000079c5 */ /* 0x000fe40000010000 */
[----:B------:R-:W-:-:S06]  /*1e40*/  WARPGROUP.ARRIVE ;  /* 0x00000000000079c5 */ /* 0x000fcc0000000000 */
[----:B------:R-:W-:Y:S01]  /*1e50*/  IGMMA.64x32x32.S8.S8 R104, gdesc[UR8], R104, gsb0 ;  /* 0x01200000086879f1 */ /* 0x000fe20008041068 */
[----:B------:R-:W-:Y:S01]  /*1e60*/  UMOV UR10, UR12 ;  /* 0x0000000c000a7c82 */ /* 0x000fe20008000000 */
[----:B------:R-:W-:Y:S01]  /*1e70*/  UMOV UR11, 0x80000020 ;  /* 0x80000020000b7882 */ /* 0x000fe20000000000 */
[----:B------:R-:W-:Y:S02]  /*1e80*/  UIADD3 UR12, UR6, 0x282, URZ ;  /* 0x00000282060c7890 */ /* 0x000fe4000fffe03f */
[----:B------:R-:W-:Y:S01]  /*1e90*/  UIADD3 UR6, UR6, 0x302, URZ ;  /* 0x0000030206067890 */ /* 0x000fe2000fffe03f */
[----:B------:R-:W-:Y:S02]  /*1ea0*/  WARPGROUP.DEPBAR.LE gsb0, 0x0 ;  /* 0x00008000000079c5 */ /* 0x000fe40000010000 */
[----:B------:R-:W-:-:S06]  /*1eb0*/  WARPGROUP.ARRIVE ;  /* 0x00000000000079c5 */ /* 0x000fcc0000000000 */
[----:B------:R-:W-:Y:S01]  /*1ec0*/  IGMMA.64x32x32.S8.S8 R88, gdesc[UR8], R88, gsb0 ;  /* 0x01200000085879f1 */ /* 0x000fe20008041058 */
[----:B------:R-:W-:Y:S01]  /*1ed0*/  UMOV UR10, UR13 ;  /* 0x0000000d000a7c82 */ /* 0x000fe20008000000 */
[----:B------:R-:W-:Y:S01]  /*1ee0*/  UMOV UR11, 0x80000020 ;  /* 0x80000020000b7882 */ /* 0x000fe20000000000 */
        /* <DEDUP_REMOVED lines=17> */
[----:B------:R-:W-:Y:S03]  /*2000*/  IGMMA.64x32x32.S8.S8 R24, gdesc[UR8], R24, gsb0 ;  /* 0x01200000081879f1 */ /* 0x000fe60008041018 */
[----:B------:R-:W-:Y:S02]  /*2010*/  WARPGROUP.DEPBAR.LE gsb0, 0x0 ;  /* 0x00008000000079c5 */ /* 0x000fe40000010000 */
[----:B------:R-:W-:Y:S05]  /*2020*/  @!P2 BRA `(.L_x_26) ;  /* 0x0000000400fca947 */ /* 0x000fea0003800000 */
[----:B------:R-:W-:Y:S01]  /*2030*/  UIADD3 UR6, UR38, 0x1, URZ ;  /* 0x0000000126067890 */ /* 0x000fe2000fffe03f */
[----:B-12---:R-:W-:Y:S02]  /*2040*/  IMAD.U32 R0, RZ, RZ, UR43 ;  /* 0x0000002bff007e24 */ /* 0x006fe4000f8e00ff */
[----:B------:R-:W-:Y:S01]  /*2050*/  IMAD.U32 R3, RZ, RZ, UR38 ;  /* 0x00000026ff037e24 */ /* 0x000fe2000f8e00ff */
[----:B------:R-:W-:-:S04]  /*2060*/  UISETP.NE.AND UP0, UPT, UR6, 0xc, UPT ;  /* 0x0000000c0600788c */ /* 0x000fc8000bf05270 */
[----:B------:R-:W-:Y:S02]  /*2070*/  USEL UR7, URZ, 0x1, UP0 ;  /* 0x000000013f077887 */ /* 0x000fe40008000000 */
[----:B------:R-:W-:Y:S02]  /*2080*/  USEL UR6, UR6, URZ, UP0 ;  /* 0x0000003f06067287 */ /* 0x000fe40008000000 */
[----:B------:R-:W-:-:S06]  /*2090*/  ULOP3.LUT UR7, UR39, UR7, URZ, 0x3c, !UPT ;  /* 0x0000000727077292 */ /* 0x000fcc000f8e3c3f */
[----:B------:R-:W-:-:S07]  /*20a0*/  IMAD.U32 R6, RZ, RZ, UR7 ;  /* 0x00000007ff067e24 */ /* 0x000fce000f8e00ff */
.L_x_33:
[----:B------:R-:W-:Y:S05]  /*20b0*/  @!P0 BRA `(.L_x_27) ;  /* 0x0000000000048947 */ /* 0x000fea0003800000 */
[----:B------:R-:W-:Y:S01]  /*20c0*/  BPT.TRAP 0x1 ;  /* 0x000000040000795c */ /* 0x000fe20000300000 */
.L_x_27:
[----:B------:R-:W-:Y:S01]  /*20d0*/  ULEA UR7, UR6, UR41, 0x3 ;  /* 0x0000002906077291 */ /* 0x000fe2000f8e183f */
[----:B------:R-:W-:-:S08]  /*20e0*/  SHF.L.U32 R4, R6, 0x1f, RZ ;  /* 0x0000001f06047819 */ /* 0x000fd000000006ff */
[----:B------:R1:W2:Y:S01]  /*20f0*/  SYNCS.PHASECHK.TRANS64.TRYWAIT P1, [UR7], R4 ;  /* 0x00000004ff0075a7 */ /* 0x0002a20008020147 */
[----:B------:R-:W-:Y:S05]  /*2100*/  @!P0 BRA `(.L_x_28) ;  /* 0x0000000000048947 */ /* 0x000fea0003800000 */
[----:B------:R-:W-:Y:S01]  /*2110*/  BPT.TRAP 0x1 ;  /* 0x000000040000795c */ /* 0x000fe20000300000 */
.L_x_28:
[----:B--2---:R-:W-:Y:S05]  /*2120*/  @P1 BRA `(.L_x_29) ;  /* 0x0000000000081947 */ /* 0x004fea0003800000 */
[----:B------:R-:W2:Y:S02]  /*2130*/  SYNCS.PHASECHK.TRANS64.TRYWAIT P1, [UR7], R4 ;  /* 0x00000004ff0075a7 */ /* 0x000ea40008020147 */
[----:B--2---:R-:W-:Y:S05]  /*2140*/  @!P1 BRA `(.L_x_30) ;  /* 0x0000008000f09947 */ /* 0x004fea0003800000 */
.L_x_29:
[----:B------:R-:W-:Y:S01]  /*2150*/  ULEA UR7, UR6, UR4, 0x8 ;  /* 0x0000000406077291 */ /* 0x000fe2000f8e403f */
[----:B------:R-:W-:Y:S01]  /*2160*/  WARPGROUP.ARRIVE ;  /* 0x00000000000079c5 */ /* 0x000fe20000000000 */
[----:B------:R-:W-:Y:S01]  /*2170*/  UIMAD UR8, UR6, 0x380, UR5 ;  /* 0x00000380060878a4 */ /* 0x000fe2000f8e0205 */
[----:B------:R-:W-:Y:S01]  /*2180*/  UMOV UR13, 0x80000020 ;  /* 0x80000020000d7882 */ /* 0x000fe20000000000 */
[----:B------:R-:W-:Y:S02]  /*2190*/  UMOV UR15, 0x80000020 ;  /* 0x80000020000f7882 */ /* 0x000fe40000000000 */
[----:B------:R-:W-:Y:S01]  /*21a0*/  UIADD3 UR9, UR8, 0x80, URZ ;  /* 0x0000008008097890 */ /* 0x000fe2000fffe03f */
[----:B------:R-:W-:Y:S02]  /*21b0*/  UMOV UR12, UR7 ;  /* 0x00000007000c7c82 */ /* 0x000fe40008000000 */
[----:B------:R-:W-:Y:S01]  /*21c0*/  UMOV UR14, UR8 ;  /* 0x00000008000e7c82 */ /* 0x000fe20008000000 */
[----:B------:R-:W-:Y:S01]  /*21d0*/  UIADD3 UR10, UR8, 0x100, URZ ;  /* 0x00000100080a7890 */ /* 0x000fe2000fffe03f */
[----:B------:R-:W-:Y:S01]  /*21e0*/  IGMMA.64x32x32.S8.S8 R120, gdesc[UR12], R120, gsb0 ;  /* 0x012000000c7879f1 */ /* 0x000fe20008041078 */
[----:B------:R-:W-:Y:S01]  /*21f0*/  UMOV UR15, 0x80000020 ;  /* 0x80000020000f7882 */ /* 0x000fe20000000000 */
[----:B------:R-:W-:Y:S01]  /*2200*/  UMOV UR14, UR9 ;  /* 0x00000009000e7c82 */ /* 0x000fe20008000000 */
[----:B------:R-:W-:-:S02]  /*2210*/  UIADD3 UR11, UR8, 0x180, URZ ;  /* 0x00000180080b7890 */ /* 0x000fc4000fffe03f */
        /* <DEDUP_REMOVED lines=76> */
[----:B------:R-:W-:Y:S01]  /*26e0*/  BPT.TRAP 0x1 ;  /* 0x000000040000795c */ /* 0x000fe20000300000 */
.L_x_31:
[----:B------:R-:W-:-:S13]  /*26f0*/  ISETP.NE.AND P1, PT, R138, RZ, PT ;  /* 0x000000ff8a00720c */ /* 0x000fda0003f25270 */
[----:B-12---:R-:W-:-:S05]  /*2700*/  @P1 LEA R4, R3, UR41, 0x3 ;  /* 0x0000002903041c11 */ /* 0x006fca000f8e18ff */
[----:B------:R-:W-:-:S05]  /*2710*/  @P1 VIADD R4, R4, 0x60 ;  /* 0x0000006004041836 */ /* 0x000fca0000000000 */
[----:B------:R-:W-:-:S04]  /*2720*/  @P1 PRMT R4, R139, 0x654, R4 ;  /* 0x000006548b041816 */ /* 0x000fc80000000004 */
[----:B------:R1:W-:Y:S01]  /*2730*/  @P1 SYNCS.ARRIVE.TRANS64.RED.A1T0 RZ, [R4+URZ], RZ ;  /* 0x000000ff04ff19a7 */ /* 0x0003e2000810043f */
[----:B------:R-:W-:-:S13]  /*2740*/  ISETP.GT.U32.AND P1, PT, R16, 0x1, PT ;  /* 0x000000011000780c */ /* 0x000fda0003f24070 */
[----:B-1----:R-:W-:Y:S05]  /*2750*/  @P1 BRA `(.L_x_32) ;  /* 0x0000000000041947 */ /* 0x002fea0003800000 */
[----:B------:R-:W-:Y:S01]  /*2760*/  BPT.TRAP 0x1 ;  /* 0x000000040000795c */ /* 0x000fe20000300000 */
.L_x_32:
[----:B------:R-:W-:Y:S01]  /*2770*/  UIADD3 UR6, UR6, 0x1, URZ ;  /* 0x0000000106067890 */ /* 0x000fe2000fffe03f */
[C---:B------:R-:W-:Y:S01]  /*2780*/  ISETP.GT.AND P2, PT, R0.reuse, 0x1, PT ;  /* 0x000000010000780c */ /* 0x040fe20003f44270 */
[----:B------:R-:W-:Y:S02]  /*2790*/  VIADD R3, R3, 0x1 ;  /* 0x0000000103037836 */ /* 0x000fe40000000000 */
[----:B------:R-:W-:Y:S01]  /*27a0*/  UISETP.NE.AND UP0, UPT, UR6, 0xc, UPT ;  /* 0x0000000c0600788c */ /* 0x000fe2000bf05270 */
[----:B------:R-:W-:Y:S02]  /*27b0*/  VIADD R0, R0, 0xffffffff ;  /* 0xffffffff00007836 */ /* 0x000fe40000000000 */
[C---:B------:R-:W-:Y:S01]  /*27c0*/  ISETP.NE.AND P1, PT, R3.reuse, 0xc, PT ;  /* 0x0000000c0300780c */ /* 0x040fe20003f25270 */
[----:B------:R-:W-:Y:S02]  /*27d0*/  USEL UR7, URZ, 0x1, UP0 ;  /* 0x000000013f077887 */ /* 0x000fe40008000000 */
[----:B------:R-:W-:Y:S01]  /*27e0*/  USEL UR6, UR6, URZ, UP0 ;  /* 0x0000003f06067287 */ /* 0x000fe20008000000 */
[----:B------:R-:W-:-:S03]  /*27f0*/  SEL R3, R3, RZ, P1 ;  /* 0x000000ff03037207 */ /* 0x000fc60000800000 */
[----:B------:R-:W-:Y:S01]  /*2800*/  LOP3.LUT R6, R6, UR7, RZ, 0x3c, !PT ;  /* 0x0000000706067c12 */ /* 0x000fe2000f8e3cff */
[----:B------:R-:W-:Y:S07]  /*2810*/  @P2 BRA `(.L_x_33) ;  /* 0xfffffff800242947 */ /* 0x000fee000383ffff */
.L_x_26:
[----:B-12---:R-:W1:Y:S01]  /*2820*/  LDC R0, c[0x0][0x28c] ;  /* 0x0000a300ff007b82 */ /* 0x006e620000000800 */
[----:B------:R2:W-:Y:S01]  /*2830*/  SYNCS.ARRIVE.TRANS64.A1T0 RZ, [R144+UR45], RZ ;  /* 0x000000ff90ff79a7 */ /* 0x0005e2000810002d */
[----:B-1----:R-:W-:-:S13]  /*2840*/  ISETP.GE.AND P1, PT, R0, 0x1, PT ;  /* 0x000000010000780c */ /* 0x002fda0003f26270 */
[----:B--2---:R-:W-:Y:S05]  /*2850*/  @!P1 BRA `(.L_x_34) ;  /* 0x0000000000449947 */ /* 0x004fea0003800000 */
[----:B------:R-:W-:Y:S05]  /*2860*/  @!P0 BRA `(.L_x_35) ;  /* 0x0000000000048947 */ /* 0x000fea0003800000 */
[----:B------:R-:W-:Y:S01]  /*2870*/  BPT.TRAP 0x1 ;  /* 0x000000040000795c */ /* 0x000fe20000300000 */
.L_x_35:
[----:B------:R-:W-:-:S13]  /*2880*/  ISETP.NE.AND P0, PT, R138, RZ, PT ;  /* 0x000000ff8a00720c */ /* 0x000fda0003f05270 */
[----:B------:R-:W-:-:S05]  /*2890*/  VOTEU.ANY UP0, P0 ;  /* 0x00000000003f7886 */ /* 0x000fca0000000100 */
[----:B------:R-:W-:-:S06]  /*28a0*/  @UP0 UIADD3 UR4, UR43, UR38, URZ ;  /* 0x000000262b040290 */ /* 0x000fcc000fffe03f */
[----:B------:R-:W-:Y:S02]  /*28b0*/  IMAD.U32 R4, RZ, RZ, UR4 ;  /* 0x00000004ff047e24 */ /* 0x000fe4000f8e00ff */
[----:B------:R-:W-:Y:S02]  /*28c0*/  IMAD.U32 R3, RZ, RZ, UR4 ;  /* 0x00000004ff037e24 */ /* 0x000fe4000f8e00ff */
[----:B------:R-:W-:-:S05]  /*28d0*/  @P0 IMAD.WIDE.U32 R4, R4, -0x55555555, RZ ;  /* 0xaaaaaaab04040825 */ /* 0x000fca00078e00ff */
[----:B------:R-:W-:-:S05]  /*28e0*/  @P0 SHF.R.U32.HI R0, RZ, 0x3, R5 ;  /* 0x00000003ff000819 */ /* 0x000fca0000011605 */
[----:B------:R-:W-:-:S05]  /*28f0*/  @P0 IMAD R0, R0, -0xc, R3 ;  /* 0xfffffff400000824 */ /* 0x000fca00078e0203 */
[----:B------:R-:W-:-:S05]  /*2900*/  @P0 LEA R0, R0, UR41, 0x3 ;  /* 0x0000002900000c11 */ /* 0x000fca000f8e18ff */
[----:B------:R-:W-:-:S05]  /*2910*/  @P0 VIADD R0, R0, 0x60 ;  /* 0x0000006000000836 */ /* 0x000fca0000000000 */
[----:B------:R-:W-:-:S04]  /*2920*/  @P0 PRMT R0, R139, 0x654, R0 ;  /* 0x000006548b000816 */ /* 0x000fc80000000000 */
[----:B------:R1:W-:Y:S01]  /*2930*/  @P0 SYNCS.ARRIVE.TRANS64.RED.A1T0 RZ, [R0+URZ], RZ ;  /* 0x000000ff00ff09a7 */ /* 0x0003e2000810043f */
[----:B------:R-:W-:-:S13]  /*2940*/  ISETP.GT.U32.AND P0, PT, R16, 0x1, PT ;  /* 0x000000011000780c */ /* 0x000fda0003f04070 */
[----:B-1----:R-:W-:Y:S05]  /*2950*/  @P0 BRA `(.L_x_34) ;  /* 0x0000000000040947 */ /* 0x002fea0003800000 */
[----:B------:R-:W-:Y:S01]  /*2960*/  BPT.TRAP 0x1 ;  /* 0x000000040000795c */ /* 0x000fe20000300000 */
.L_x_34:
[----:B------:R-:W-:Y:S01]  /*2970*/  SHF.L.U32 R0, R149, 0x1f, RZ ;  /* 0x0000001f95007819 */ /* 0x000fe200000006ff */
[----:B------:R-:W-:Y:S01]  /*2980*/  UIADD3 UR38, UR44, UR38, URZ ;  /* 0x000000262c267290 */ /* 0x000fe2000fffe03f */
[----:B------:R-:W1:Y:S01]  /*2990*/  LDC R7, c[0x0][0x288] ;  /* 0x0000a200ff077b82 */ /* 0x000e620000000800 */
[----:B------:R-:W-:Y:S01]  /*29a0*/  UISETP.GE.U32.AND UP1, UPT, UR44, 0xc, UPT ;  /* 0x0000000c2c00788c */ /* 0x000fe2000bf26070 */
[----:B------:R-:W-:Y:S01]  /*29b0*/  IMAD.SHL.U32 R8, R142, 0x2, RZ ;  /* 0x000000028e087824 */ /* 0x000fe200078e00ff */
[----:B------:R-:W-:Y:S02]  /*29c0*/  UISETP.GT.U32.AND UP0, UPT, UR38, 0xb, UPT ;  /* 0x0000000b2600788c */ /* 0x000fe4000bf04070 */
[----:B------:R-:W-:Y:S02]  /*29d0*/  UIMAD.WIDE.U32 UR4, UR38, -0x55555555, URZ ;  /* 0xaaaaaaab260478a5 */ /* 0x000fe4000f8e003f */
[----:B------:R-:W-:Y:S01]  /*29e0*/  UISETP.LT.U32.AND UP0, UPT, UR44, 0xc, UP0 ;  /* 0x0000000c2c00788c */ /* 0x000fe20008701070 */
[----:B------:R-:W2:Y:S01]  /*29f0*/  SYNCS.PHASECHK.TRANS64.TRYWAIT P0, [R143+UR42+0x10], R0 ;  /* 0x000010008f0075a7 */ /* 0x000ea2000800016a */
[----:B------:R-:W-:Y:S01]  /*2a00*/  USHF.R.U32.HI UR4, URZ, 0x3, UR5 ;  /* 0x000000033f047899 */ /* 0x000fe20008011605 */
[----:B------:R-:W-:Y:S01]  /*2a10*/  SHF.R.S32.HI R9, RZ, 0x1f, R8 ;  /* 0x0000001fff097819 */ /* 0x000fe20000011408 */
[----:B------:R-:W-:-:S02]  /*2a20*/  USEL UR6, URZ, 0x1, !UP0 ;  /* 0x000000013f067887 */ /* 0x000fc4000c000000 */
[----:B------:R-:W-:Y:S02]  /*2a30*/  UIMAD UR38, UR4, -0xc, UR38 ;  /* 0xfffffff4042678a4 */ /* 0x000fe4000f8e0226 */
[----:B------:R-:W-:-:S04]  /*2a40*/  ULOP3.LUT UR39, UR39, UR6, URZ, 0x3c, !UPT ;  /* 0x0000000627277292 */ /* 0x000fc8000f8e3c3f */
[----:B------:R-:W-:Y:S01]  /*2a50*/  @UP1 ULOP3.LUT UR39, UR39, 0x1, UR4, 0x78, !UPT ;  /* 0x0000000127271892 */ /* 0x000fe2000f8e7804 */
[----:B-12---:R-:W-:Y:S11]  /*2a60*/  @!P0 BRA `(.L_x_36) ;  /* 0x0000007800c08947 */ /* 0x006ff60003800000 */
.L_x_298:
[----:B-1----:R-:W-:Y:S01]  /*2a70*/  IMAD.SHL.U32 R0, R19, 0x40, RZ ;  /* 0x0000004013007824 */ /* 0x002fe200078e00ff */
[----:B------:R-:W-:Y:S01]  /*2a80*/  ULDC UR6, c[0x0][0x284] ;  /* 0x0000a10000067ab9 */ /* 0x000fe20000000800 */
[----:B------:R-:W-:Y:S01]  /*2a90*/  IMAD R11, R22, 0xe0, RZ ;  /* 0x000000e0160b7824 */ /* 0x000fe200078e02ff */
[----:B------:R-:W-:Y:S01]  /*2aa0*/  SHF.R.S32.HI R152, RZ, 0x1f, R2 ;  /* 0x0000001fff987819 */ /* 0x000fe20000011402 */
[----:B------:R-:W-:Y:S01]  /*2ab0*/  ULDC.64 UR4, c[0x0][0x5d0] ;  /* 0x0001740000047ab9 */ /* 0x000fe20000000a00 */
[----:B------:R-:W-:Y:S01]  /*2ac0*/  ISETP.GE.AND P0, PT, R0, UR6, PT ;  /* 0x0000000600007c0c */ /* 0x000fe2000bf06270 */
[----:B------:R-:W-:Y:S01]  /*2ad0*/  IMAD.WIDE.U32 R4, R2, UR4, R8 ;  /* 0x0000000402047c25 */ /* 0x000fe2000f8e0008 */
[----:B------:R-:W-:Y:S02]  /*2ae0*/  SHF.R.S32.HI R22, RZ, 0x1f, R11 ;  /* 0x0000001fff167819 */ /* 0x000fe4000001140b */
[C---:B------:R-:W-:Y:S01]  /*2af0*/  ISETP.GE.OR P0, PT, R11.reuse, R7, P0 ;  /* 0x000000070b00720c */ /* 0x040fe20000706670 */
[----:B------:R-:W-:Y:S01]  /*2b00*/  IMAD R3, R152, UR4, RZ ;  /* 0x0000000498037c24 */ /* 0x000fe2000f8e02ff */
[----:B------:R-:W-:-:S03]  /*2b10*/  IADD3 R4, P1, R11, R4, RZ ;  /* 0x000000040b047210 */ /* 0x000fc60007f3e0ff */
[----:B------:R-:W-:-:S05]  /*2b20*/  IMAD R3, R2, UR5, R3 ;  /* 0x0000000502037c24 */ /* 0x000fca000f8e0203 */
[----:B------:R-:W-:-:S03]  /*2b30*/  IADD3.X R5, R22, R5, R3, P1, !PT ;  /* 0x0000000516057210 */ /* 0x000fc60000ffe403 */
[----:B------:R-:W-:Y:S05]  /*2b40*/  @P0 BRA `(.L_x_37) ;  /* 0x0000005c00600947 */ /* 0x000fea0003800000 */
[----:B------:R-:W1:Y:S01]  /*2b50*/  LDC.64 R14, c[0x0][0x5c8] ;  /* 0x00017200ff0e7b82 */ /* 0x000e620000000a00 */
[----:B0-----:R-:W-:Y:S01]  /*2b60*/  IMAD.WIDE R12, R19, 0x40, R140 ;  /* 0x00000040130c7825 */ /* 0x001fe200078e028c */
[----:B------:R-:W-:Y:S01]  /*2b70*/  ULDC.64 UR4, c[0x0][0x5c0] ;  /* 0x0001700000047ab9 */ /* 0x000fe20000000a00 */
[----:B------:R-:W-:Y:S02]  /*2b80*/  BSSY B0, `(.L_x_37) ;  /* 0x00005d4000007945 */ /* 0x000fe40003800000 */
[----:B------:R-:W-:Y:S02]  /*2b90*/  IMAD R10, R142, -0x2, R7 ;  /* 0xfffffffe8e0a7824 */ /* 0x000fe400078e0207 */
[----:B------:R-:W-:Y:S02]  /*2ba0*/  IMAD.IADD R0, R147, 0x1, -R0 ;  /* 0x0000000193007824 */ /* 0x000fe400078e0a00 */
[----:B------:R-:W-:Y:S02]  /*2bb0*/  IMAD.IADD R10, R10, 0x1, -R11 ;  /* 0x000000010a0a7824 */ /* 0x000fe400078e0a0b */
[----:B-1----:R-:W-:-:S02]  /*2bc0*/  IMAD R3, R13, R14, RZ ;  /* 0x0000000e0d037224 */ /* 0x002fc400078e02ff */
[----:B------:R-:W-:-:S04]  /*2bd0*/  IMAD.WIDE.U32 R4, R12, R14, R4 ;  /* 0x0000000e0c047225 */ /* 0x000fc800078e0004 */
[----:B------:R-:W-:Y:S01]  /*2be0*/  IMAD R3, R12, R15, R3 ;  /* 0x0000000f0c037224 */ /* 0x000fe200078e0203 */
[----:B------:R-:W-:-:S03]  /*2bf0*/  IADD3 R4, P0, R4, UR4, RZ ;  /* 0x0000000404047c10 */ /* 0x000fc6000ff1e0ff */
[----:B------:R-:W-:Y:S01]  /*2c00*/  IMAD.IADD R3, R5, 0x1, R3 ;  /* 0x0000000105037824 */ /* 0x000fe200078e0203 */
[----:B------:R-:W-:-:S04]  /*2c10*/  LEA R6, P1, R14, R4, 0x3 ;  /* 0x000000040e067211 */ /* 0x000fc800078218ff */
[----:B------:R-:W-:Y:S02]  /*2c20*/  IADD3.X R5, R3, UR5, RZ, P0, !PT ;  /* 0x0000000503057c10 */ /* 0x000fe400087fe4ff */
[----:B-----5:R-:W-:Y:S02]  /*2c30*/  ISETP.NE.AND P0, PT, R136, RZ, PT ;  /* 0x000000ff8800720c */ /* 0x020fe40003f05270 */
[----:B------:R-:W-:-:S11]  /*2c40*/  LEA.HI.X R7, R14, R5, R15, 0x3, P1 ;  /* 0x000000050e077211 */ /* 0x000fd600008f1c0f */
[----:B------:R-:W-:Y:S05]  /*2c50*/  @!P0 BRA `(.L_x_38) ;  /* 0x0000004000f88947 */ /* 0x000fea0003800000 */
[----:B------:R-:W0:Y:S01]  /*2c60*/  LDC.64 R20, c[0x0][0x5b0] ;  /* 0x00016c00ff147b82 */ /* 0x000e220000000a00 */
[----:B------:R-:W-:Y:S01]  /*2c70*/  ULDC.64 UR4, c[0x0][0x5b8] ;  /* 0x00016e0000047ab9 */ /* 0x000fe20000000a00 */
[----:B------:R-:W-:Y:S01]  /*2c80*/  ISETP.GE.AND P3, PT, R10, 0x1, PT ;  /* 0x000000010a00780c */ /* 0x000fe20003f66270 */
[----:B------:R-:W-:Y:S01]  /*2c90*/  IMAD.WIDE.U32 R8, R2, UR4, R8 ;  /* 0x0000000402087c25 */ /* 0x000fe2000f8e0008 */
[----:B------:R-:W-:Y:S02]  /*2ca0*/  BSSY B1, `(.L_x_39) ;  /* 0x000000e000017945 */ /* 0x000fe40003800000 */
[----:B------:R-:W-:Y:S01]  /*2cb0*/  ISETP.LT.OR P1, PT, R0, 0x1, !P3 ;  /* 0x000000010000780c */ /* 0x000fe20005f21670 */
[----:B------:R-:W-:Y:S01]  /*2cc0*/  IMAD R3, R152, UR4, RZ ;  /* 0x0000000498037c24 */ /* 0x000fe2000f8e02ff */
[----:B------:R-:W1:Y:S01]  /*2cd0*/  LDC.64 R150, c[0x0][0x5a8] ;  /* 0x00016a00ff967b82 */ /* 0x000e620000000a00 */
[----:B------:R-:W-:Y:S02]  /*2ce0*/  IADD3 R14, P0, R11, R8, RZ ;  /* 0x000000080b0e7210 */ /* 0x000fe40007f1e0ff */
[----:B------:R-:W-:-:S05]  /*2cf0*/  IMAD R3, R2, UR5, R3 ;  /* 0x0000000502037c24 */ /* 0x000fca000f8e0203 */
[----:B------:R-:W-:Y:S01]  /*2d00*/  IADD3.X R15, R22, R9, R3, P0, !PT ;  /* 0x00000009160f7210 */ /* 0x000fe200007fe403 */
[-C--:B0-----:R-:W-:Y:S02]  /*2d10*/  IMAD R8, R13, R20.reuse, RZ ;  /* 0x000000140d087224 */ /* 0x081fe400078e02ff */
[----:B------:R-:W-:-:S04]  /*2d20*/  IMAD.WIDE.U32 R2, R12, R20, R14 ;  /* 0x000000140c027225 */ /* 0x000fc800078e000e */
[----:B------:R-:W-:Y:S01]  /*2d30*/  IMAD R19, R12, R21, R8 ;  /* 0x000000150c137224 */ /* 0x000fe200078e0208 */
[----:B-1----:R-:W-:-:S04]  /*2d40*/  IADD3 R2, P0, R2, R150, RZ ;  /* 0x0000009602027210 */ /* 0x002fc80007f1e0ff */
[----:B------:R-:W-:Y:S01]  /*2d50*/  IADD3.X R3, R151, R3, R19, P0, !PT ;  /* 0x0000000397037210 */ /* 0x000fe200007fe413 */
[----:B------:R-:W-:Y:S08]  /*2d60*/  @P1 BRA `(.L_x_40) ;  /* 0x0000000000041947 */ /* 0x000ff00003800000 */
[----:B------:R0:W5:Y:S02]  /*2d70*/  LDG.E.U8 R148, desc[UR36][R2.64] ;  /* 0x0000002402947981 */ /* 0x000164000c1e1100 */
.L_x_40:
[----:B------:R-:W-:Y:S05]  /*2d80*/  BSYNC B1 ;  /* 0x0000000000017941 */ /* 0x000fea0003800000 */
.L_x_39:
[----:B-----5:R-:W-:Y:S01]  /*2d90*/  LOP3.LUT R11, R148, 0xffff, RZ, 0xc0, !PT ;  /* 0x0000ffff940b7812 */ /* 0x020fe200078ec0ff */
[C---:B------:R-:W-:Y:S01]  /*2da0*/  IMAD.SHL.U32 R8, R20.reuse, 0x8, RZ ;  /* 0x0000000814087824 */ /* 0x040fe200078e00ff */
[----:B------:R-:W-:Y:S01]  /*2db0*/  SHF.L.U64.HI R9, R20, 0x3, R21 ;  /* 0x0000000314097819 */ /* 0x000fe20000010215 */
[----:B------:R-:W-:Y:S01]  /*2dc0*/  BSSY B1, `(.L_x_41) ;  /* 0x000000e000017945 */ /* 0x000fe20003800000 */
[----:B------:R-:W-:Y:S02]  /*2dd0*/  PRMT R11, R11, 0x8880, RZ ;  /* 0x000088800b0b7816 */ /* 0x000fe400000000ff */
[----:B------:R-:W-:Y:S01]  /*2de0*/  ISETP.GE.AND P2, PT, R10, 0x2, PT ;  /* 0x000000020a00780c */ /* 0x000fe20003f46270 */
[----:B------:R-:W-:-:S03]  /*2df0*/  IMAD.WIDE.U32 R8, R12, R20, R8 ;  /* 0x000000140c087225 */ /* 0x000fc600078e0008 */
[----:B------:R-:W-:Y:S01]  /*2e00*/  ISETP.LT.OR P0, PT, R0, 0x1, !P2 ;  /* 0x000000010000780c */ /* 0x000fe20005701670 */
[----:B------:R-:W-:Y:S01]  /*2e10*/  IMAD R12, R11, R136, RZ ;  /* 0x000000880b0c7224 */ /* 0x000fe200078e02ff */
[----:B------:R-:W-:Y:S01]  /*2e20*/  IADD3 R8, P4, P5, R14, R150, R8 ;  /* 0x000000960e087210 */ /* 0x000fe20007d9e008 */
[----:B------:R-:W-:Y:S02]  /*2e30*/  IMAD.IADD R13, R19, 0x1, R9 ;  /* 0x00000001130d7824 */ /* 0x000fe400078e0209 */
[----:B------:R-:W-:-:S05]  /*2e40*/  @!P1 IMAD R11, R120, R137, R12 ;  /* 0x00000089780b9224 */ /* 0x000fca00078e020c */
[----:B------:R1:W-:Y:S03]  /*2e50*/  @!P1 STG.E.U8 desc[UR36][R4.64], R11 ;  /* 0x0000000b04009986 */ /* 0x0003e6000c101124 */
[----:B------:R-:W-:Y:S05]  /*2e60*/  @P0 BRA `(.L_x_42) ;  /* 0x00000000000c0947 */ /* 0x000fea0003800000 */
[----:B------:R-:W1:Y:S02]  /*2e70*/  LDG.E.U8 R148, desc[UR36][R2.64+0x1] ;  /* 0x0000012402947981 */ /* 0x000e64000c1e1100 */
[----:B-1----:R-:W-:-:S05]  /*2e80*/  PRMT R11, R148, 0x8880, RZ ;  /* 0x00008880940b7816 */ /* 0x002fca00000000ff */
[----:B------:R-:W-:-:S07]  /*2e90*/  IMAD R12, R11, R136, RZ ;  /* 0x000000880b0c7224 */ /* 0x000fce00078e02ff */
.L_x_42:
[----:B------:R-:W-:Y:S05]  /*2ea0*/  BSYNC B1 ;  /* 0x0000000000017941 */ /* 0x000fea0003800000 */
.L_x_41:
[----:B------:R-:W-:Y:S01]  /*2eb0*/  ISETP.LT.OR P3, PT, R0, 0x9, !P3 ;  /* 0x000000090000780c */ /* 0x000fe20005f61670 */
[----:B------:R-:W-:Y:S01]  /*2ec0*/  @!P0 IMAD R121, R121, R137, R12 ;  /* 0x0000008979798224 */ /* 0x000fe200078e020c */
[C---:B------:R-:W-:Y:S01]  /*2ed0*/  ISETP.GE.AND P1, PT, R10.reuse, 0x9, PT ;  /* 0x000000090a00780c */ /* 0x040fe20003f26270 */
[----:B------:R-:W-:Y:S01]  /*2ee0*/  BSSY B1, `(.L_x_43) ;  /* 0x000000b000017945 */ /* 0x000fe20003800000 */
[----:B------:R-:W-:Y:S02]  /*2ef0*/  IADD3.X R9, R15, R151, R13, P4, P5 ;  /* 0x000000970f097210 */ /* 0x000fe400027ea40d */
[----:B------:R2:W-:Y:S01]  /*2f00*/  @!P0 STG.E.U8 desc[UR36][R4.64+0x1], R121 ;  /* 0x0000017904008986 */ /* 0x0005e2000c101124 */
[----:B------:R-:W-:Y:S02]  /*2f10*/  ISETP.GE.AND P0, PT, R10, 0xa, PT ;  /* 0x0000000a0a00780c */ /* 0x000fe40003f06270 */
[C---:B------:R-:W-:Y:S02]  /*2f20*/  ISETP.LT.OR P2, PT, R0.reuse, 0x9, !P2 ;  /* 0x000000090000780c */ /* 0x040fe40005741670 */
[----:B------:R-:W-:-:S02]  /*2f30*/  ISETP.LT.OR P5, PT, R0, 0x1, !P1 ;  /* 0x000000010000780c */ /* 0x000fc40004fa1670 */
[----:B------:R-:W-:Y:S01]  /*2f40*/  ISETP.LT.OR P4, PT, R0, 0x1, !P0 ;  /* 0x000000010000780c */ /* 0x000fe20004781670 */
[----:B------:R-:W-:-:S12]  /*2f50*/  @P3 BRA `(.L_x_44) ;  /* 0x00000000000c3947 */ /* 0x000fd80003800000 */
[----:B------:R-:W1:Y:S02]  /*2f60*/  LDG.E.U8 R148, desc[UR36][R8.64] ;  /* 0x0000002408947981 */ /* 0x000e64000c1e1100 */
[----:B-1----:R-:W-:-:S05]  /*2f70*/  PRMT R11, R148, 0x8880, RZ ;  /* 0x00008880940b7816 */ /* 0x002fca00000000ff */
[----:B------:R-:W-:-:S07]  /*2f80*/  IMAD R12, R11, R136, RZ ;  /* 0x000000880b0c7224 */ /* 0x000fce00078e02ff */
.L_x_44:
[----:B------:R-:W-:Y:S05]  /*2f90*/  BSYNC B1 ;  /* 0x0000000000017941 */ /* 0x000fea0003800000 */
.L_x_43:
[----:B-1----:R-:W-:Y:S01]  /*2fa0*/  @!P3 IMAD R11, R122, R137, R12 ;  /* 0x000000897a0bb224 */ /* 0x002fe200078e020c */
[----:B------:R-:W-:Y:S04]  /*2fb0*/  BSSY B1, `(.L_x_45) ;  /* 0x0000006000017945 */ /* 0x000fe80003800000 */
[----:B------:R1:W-:Y:S01]  /*2fc0*/  @!P3 STG.E.U8 desc[UR36][R6.64], R11 ;  /* 0x0000000b0600b986 */ /* 0x0003e2000c101124 */
[----:B------:R-:W-:Y:S05]  /*2fd0*/  @P2 BRA `(.L_x_46) ;  /* 0x00000000000c2947 */ /* 0x000fea0003800000 */
[----:B------:R-:W1:Y:S02]  /*2fe0*/  LDG.E.U8 R148, desc[UR36][R8.64+0x1] ;  /* 0x0000012408947981 */ /* 0x000e64000c1e1100 */
[----:B-1----:R-:W-:-:S05]  /*2ff0*/  PRMT R11, R148, 0x8880, RZ ;  /* 0x00008880940b7816 */ /* 0x002fca00000000ff */
[----:B------:R-:W-:-:S07]  /*3000*/  IMAD R12, R11, R136, RZ ;  /* 0x000000880b0c7224 */ /* 0x000fce00078e02ff */
.L_x_46:
[----:B------:R-:W-:Y:S05]  /*3010*/  BSYNC B1 ;  /* 0x0000000000017941 */ /* 0x000fea0003800000 */
.L_x_45:
[----:B------:R-:W-:Y:S01]  /*3020*/  @!P2 IMAD R123, R123, R137, R12 ;  /* 0x000000897b7ba224 */ /* 0x000fe200078e020c */
[----:B------:R-:W-:Y:S04]  /*3030*/  BSSY B1, `(.L_x_47) ;  /* 0x0000006000017945 */ /* 0x000fe80003800000 */
[----:B------:R3:W-:Y:S01]  /*3040*/  @!P2 STG.E.U8 desc[UR36][R6.64+0x1], R123 ;  /* 0x0000017b0600a986 */ /* 0x0007e2000c101124 */
[----:B------:R-:W-:Y:S05]  /*3050*/  @P5 BRA `(.L_x_48) ;  /* 0x00000000000c5947 */ /* 0x000fea0003800000 */
[----:B------:R-:W1:Y:S02]  /*3060*/  LDG.E.U8 R148, desc[UR36][R2.64+0x8] ;  /* 0x0000082402947981 */ /* 0x000e64000c1e1100 */
[----:B-1----:R-:W-:-:S05]  /*3070*/  PRMT R11, R148, 0x8880, RZ ;  /* 0x00008880940b7816 */ /* 0x002fca00000000ff */
[----:B------:R-:W-:-:S07]  /*3080*/  IMAD R12, R11, R136, RZ ;  /* 0x000000880b0c7224 */ /* 0x000fce00078e02ff */
.L_x_48:
[----:B------:R-:W-:Y:S05]  /*3090*/  BSYNC B1 ;  /* 0x0000000000017941 */ /* 0x000fea0003800000 */
.L_x_47:
[----:B-1----:R-:W-:Y:S01]  /*30a0*/  @!P5 IMAD R11, R124, R137, R12 ;  /* 0x000000897c0bd224 */ /* 0x002fe200078e020c */
[----:B------:R-:W-:Y:S04]  /*30b0*/  BSSY B1, `(.L_x_49) ;  /* 0x0000006000017945 */ /* 0x000fe80003800000 */
[----:B------:R1:W-:Y:S01]  /*30c0*/  @!P5 STG.E.U8 desc[UR36][R4.64+0x8], R11 ;  /* 0x0000080b0400d986 */ /* 0x0003e2000c101124 */
[----:B------:R-:W-:Y:S05]  /*30d0*/  @P4 BRA `(.L_x_50) ;  /* 0x00000000000c4947 */ /* 0x000fea0003800000 */
[----:B------:R-:W1:Y:S02]  /*30e0*/  LDG.E.U8 R148, desc[UR36][R2.64+0x9] ;  /* 0x0000092402947981 */ /* 0x000e64000c1e1100 */
[----:B-1----:R-:W-:-:S05]  /*30f0*/  PRMT R11, R148, 0x8880, RZ ;  /* 0x00008880940b7816 */ /* 0x002fca00000000ff */
[----:B------:R-:W-:-:S07]  /*3100*/  IMAD R12, R11, R136, RZ ;  /* 0x000000880b0c7224 */ /* 0x000fce00078e02ff */
.L_x_50:
[----:B------:R-:W-:Y:S05]  /*3110*/  BSYNC B1 ;  /* 0x0000000000017941 */ /* 0x000fea0003800000 */
.L_x_49:
[----:B------:R-:W-:Y:S01]  /*3120*/  ISETP.LT.OR P1, PT, R0, 0x9, !P1 ;  /* 0x000000090000780c */ /* 0x000fe20004f21670 */
[----:B------:R-:W-:Y:S01]  /*3130*/  @!P4 IMAD R125, R125, R137, R12 ;  /* 0x000000897d7dc224 */ /* 0x000fe200078e020c */
[C---:B------:R-:W-:Y:S01]  /*3140*/  ISETP.GE.AND P3, PT, R10.reuse, 0x11, PT ;  /* 0x000000110a00780c */ /* 0x040fe20003f66270 */
[----:B------:R-:W-:Y:S01]  /*3150*/  BSSY B1, `(.L_x_51) ;  /* 0x000000a000017945 */ /* 0x000fe20003800000 */
[----:B------:R-:W-:Y:S02]  /*3160*/  ISETP.GE.AND P2, PT, R10, 0x12, PT ;  /* 0x000000120a00780c */ /* 0x000fe40003f46270 */
[----:B------:R4:W-:Y:S01]  /*3170*/  @!P4 STG.E.U8 desc[UR36][R4.64+0x9], R125 ;  /* 0x0000097d0400c986 */ /* 0x0009e2000c101124 */
[C---:B------:R-:W-:Y:S02]  /*3180*/  ISETP.LT.OR P0, PT, R0.reuse, 0x9, !P0 ;  /* 0x000000090000780c */ /* 0x040fe40004701670 */
[C---:B------:R-:W-:Y:S02]  /*3190*/  ISETP.LT.OR P5, PT, R0.reuse, 0x1, !P3 ;  /* 0x000000010000780c */ /* 0x040fe40005fa1670 */
[----:B------:R-:W-:-:S02]  /*31a0*/  ISETP.LT.OR P4, PT, R0, 0x1, !P2 ;  /* 0x000000010000780c */ /* 0x000fc40005781670 */
[----:B------:R-:W-:Y:S11]  /*31b0*/  @P1 BRA `(.L_x_52) ;  /* 0x00000000000c1947 */ /* 0x000ff60003800000 */
[----:B------:R-:W1:Y:S02]  /*31c0*/  LDG.E.U8 R148, desc[UR36][R8.64+0x8] ;  /* 0x0000082408947981 */ /* 0x000e64000c1e1100 */
[----:B-1----:R-:W-:-:S05]  /*31d0*/  PRMT R11, R148, 0x8880, RZ ;  /* 0x00008880940b7816 */ /* 0x002fca00000000ff */
[----:B------:R-:W-:-:S07]  /*31e0*/  IMAD R12, R11, R136, RZ ;  /* 0x000000880b0c7224 */ /* 0x000fce00078e02ff */
.L_x_52:
[----:B------:R-:W-:Y:S05]  /*31f0*/  BSYNC B1 ;  /* 0x0000000000017941 */ /* 0x000fea0003800000 */
.L_x_51:
[----:B-1----:R-:W-:Y:S01]  /*3200*/  @!P1 IMAD R11, R126, R137, R12 ;  /* 0x000000897e0b9224 */ /* 0x002fe200078e020c */
[----:B------:R-:W-:Y:S04]  /*3210*/  BSSY B1, `(.L_x_53) ;  /* 0x0000006000017945 */ /* 0x000fe80003800000 */
[----:B------:R1:W-:Y:S01]  /*3220*/  @!P1 STG.E.U8 desc[UR36][R6.64+0x8], R11 ;  /* 0x0000080b06009986 */ /* 0x0003e2000c101124 */
[----:B------:R-:W-:Y:S05]  /*3230*/  @P0 BRA `(.L_x_54) ;  /* 0x00000000000c0947 */ /* 0x000fea0003800000 */
[----:B------:R-:W1:Y:S02]  /*3240*/  LDG.E.U8 R148, desc[UR36][R8.64+0x9] ;  /* 0x0000092408947981 */ /* 0x000e64000c1e1100 */
[----:B-1----:R-:W-:-:S05]  /*3250*/  PRMT R11, R148, 0x8880, RZ ;  /* 0x00008880940b7816 */ /* 0x002fca00000000ff */
[----:B------:R-:W-:-:S07]  /*3260*/  IMAD R12, R11, R136, RZ ;  /* 0x000000880b0c7224 */ /* 0x000fce00078e02ff */
.L_x_54:
[----:B------:R-:W-:Y:S05]  /*3270*/  BSYNC B1 ;  /* 0x0000000000017941 */ /* 0x000fea0003800000 */
.L_x_53:
[----:B------:R-:W-:Y:S01]  /*3280*/  @!P0 IMAD R127, R127, R137, R12 ;  /* 0x000000897f7f8224 */ /* 0x000fe200078e020c */
[----:B------:R-:W-:Y:S04]  /*3290*/  BSSY B1, `(.L_x_55) ;  /* 0x0000006000017945 */ /* 0x000fe80003800000 */
[----:B------:R0:W-:Y:S01]  /*32a0*/  @!P0 STG.E.U8 desc[UR36][R6.64+0x9], R127 ;  /* 0x0000097f06008986 */ /* 0x0001e2000c101124 */
[----:B------:R-:W-:Y:S05]  /*32b0*/  @P5 BRA `(.L_x_56) ;  /* 0x00000000000c5947 */ /* 0x000fea0003800000 */
[----:B------:R-:W1:Y:S02]  /*32c0*/  LDG.E.U8 R148, desc[UR36][R2.64+0x10] ;  /* 0x0000102402947981 */ /* 0x000e64000c1e1100 */
[----:B-1----:R-:W-:-:S05]  /*32d0*/  PRMT R11, R148, 0x8880, RZ ;  /* 0x00008880940b7816 */ /* 0x002fca00000000ff */
[----:B------:R-:W-:-:S07]  /*32e0*/  IMAD R12, R11, R136, RZ ;  /* 0x000000880b0c7224 */ /* 0x000fce00078e02ff */
.L_x_56:
[----:B------:R-:W-:Y:S05]  /*32f0*/  BSYNC B1 ;  /* 0x0000000000017941 */ /* 0x000fea0003800000 */
.L_x_55:
[----:B-1----:R-:W-:Y:S01]  /*3300*/  @!P5 IMAD R11, R128, R137, R12 ;  /* 0x00000089800bd224 */ /* 0x002fe200078e020c */
[----:B------:R-:W-:Y:S04]  /*3310*/  BSSY B1, `(.L_x_57) ;  /* 0x0000006000017945 */ /* 0x000fe80003800000 */
[----:B------:R1:W-:Y:S01]  /*3320*/  @!P5 STG.E.U8 desc[UR36][R4.64+0x10], R11 ;  /* 0x0000100b0400d986 */ /* 0x0003e2000c101124 */
[----:B------:R-:W-:Y:S05]  /*3330*/  @P4 BRA `(.L_x_58) ;  /* 0x00000000000c4947 */ /* 0x000fea0003800000 */
[----:B------:R-:W1:Y:S02]  /*3340*/  LDG.E.U8 R148, desc[UR36][R2.64+0x11] ;  /* 0x0000112402947981 */ /* 0x000e64000c1e1100 */
[----:B-1----:R-:W-:-:S05]  /*3350*/  PRMT R11, R148, 0x8880, RZ ;  /* 0x00008880940b7816 */ /* 0x002fca00000000ff */
[----:B------:R-:W-:-:S07]  /*3360*/  IMAD R12, R11, R136, RZ ;  /* 0x000000880b0c7224 */ /* 0x000fce00078e02ff */
.L_x_58:
[----:B------:R-:W-:Y:S05]  /*3370*/  BSYNC B1 ;  /* 0x0000000000017941 */ /* 0x000fea0003800000 */
.L_x_57:
        /* <DEDUP_REMOVED lines=13> */
.L_x_60:
[----:B------:R-:W-:Y:S05]  /*3450*/  BSYNC B1 ;  /* 0x0000000000017941 */ /* 0x000fea0003800000 */
.L_x_59:
[----:B-1----:R-:W-:Y:S01]  /*3460*/  @!P3 IMAD R11, R130, R137, R12 ;  /* 0x00000089820bb224 */ /* 0x002fe200078e020c */
[----:B------:R-:W-:Y:S04]  /*3470*/  BSSY B1, `(.L_x_61) ;  /* 0x0000006000017945 */ /* 0x000fe80003800000 */
[----:B------:R1:W-:Y:S01]  /*3480*/  @!P3 STG.E.U8 desc[UR36][R6.64+0x10], R11 ;  /* 0x0000100b0600b986 */ /* 0x0003e2000c101124 */
[----:B------:R-:W-:Y:S05]  /*3490*/  @P2 BRA `(.L_x_62) ;  /* 0x00000000000c2947 */ /* 0x000fea0003800000 */
[----:B------:R-:W1:Y:S02]  /*34a0*/  LDG.E.U8 R148, desc[UR36][R8.64+0x11] ;  /* 0x0000112408947981 */ /* 0x000e64000c1e1100 */
[----:B-1----:R-:W-:-:S05]  /*34b0*/  PRMT R11, R148, 0x8880, RZ ;  /* 0x00008880940b7816 */ /* 0x002fca00000000ff */
[----:B------:R-:W-:-:S07]  /*34c0*/  IMAD R12, R11, R136, RZ ;  /* 0x000000880b0c7224 */ /* 0x000fce00078e02ff */
.L_x_62:
[----:B------:R-:W-:Y:S05]  /*34d0*/  BSYNC B1 ;  /* 0x0000000000017941 */ /* 0x000fea0003800000 */
.L_x_61:
[----:B------:R-:W-:Y:S01]  /*34e0*/  @!P2 IMAD R131, R131, R137, R12 ;  /* 0x000000898383a224 */ /* 0x000fe200078e020c */
[----:B------:R-:W-:Y:S04]  /*34f0*/  BSSY B1, `(.L_x_63) ;  /* 0x0000006000017945 */ /* 0x000fe80003800000 */
[----:B------:R0:W-:Y:S01]  /*3500*/  @!P2 STG.E.U8 desc[UR36][R6.64+0x11], R131 ;  /* 0x000011830600a986 */ /* 0x0001e2000c101124 */
[----:B------:R-:W-:Y:S05]  /*3510*/  @P5 BRA `(.L_x_64) ;  /* 0x00000000000c5947 */ /* 0x000fea0003800000 */
[----:B------:R-:W1:Y:S02]  /*3520*/  LDG.E.U8 R148, desc[UR36][R2.64+0x18] ;  /* 0x0000182402947981 */ /* 0x000e64000c1e1100 */
[----:B-1----:R-:W-:-:S05]  /*3530*/  PRMT R11, R148, 0x8880, RZ ;  /* 0x00008880940b7816 */ /* 0x002fca00000000ff */
[----:B------:R-:W-:-:S07]  /*3540*/  IMAD R12, R11, R136, RZ ;  /* 0x000000880b0c7224 */ /* 0x000fce00078e02ff */
.L_x_64:
[----:B------:R-:W-:Y:S05]  /*3550*/  BSYNC B1 ;  /* 0x0000000000017941 */ /* 0x000fea0003800000 */
.L_x_63:
[----:B-1----:R-:W-:Y:S01]  /*3560*/  @!P5 IMAD R11, R132, R137, R12 ;  /* 0x00000089840bd224 */ /* 0x002fe200078e020c */
[----:B------:R-:W-:Y:S04]  /*3570*/  BSSY B1, `(.L_x_65) ;  /* 0x0000006000017945 */ /* 0x000fe80003800000 */
[----:B------:R1:W-:Y:S01]  /*3580*/  @!P5 STG.E.U8 desc[UR36][R4.64+0x18], R11 ;  /* 0x0000180b0400d986 */ /* 0x0003e2000c101124 */
[----:B------:R-:W-:Y:S05]  /*3590*/  @P4 BRA `(.L_x_66) ;  /* 0x00000000000c4947 */ /* 0x000fea0003800000 */
[----:B------:R-:W1:Y:S02]  /*35a0*/  LDG.E.U8 R148, desc[UR36][R2.64+0x19] ;  /* 0x0000192402947981 */ /* 0x000e64000c1e1100 */
[----:B-1----:R-:W-:-:S05]  /*35b0*/  PRMT R11, R148, 0x8880, RZ ;  /* 0x00008880940b7816 */ /* 0x002fca00000000ff */
[----:B------:R-:W-:-:S07]  /*35c0*/  IMAD R12, R11, R136, RZ ;  /* 0x000000880b0c7224 */ /* 0x000fce00078e02ff */
.L_x_66:
[----:B------:R-:W-:Y:S05]  /*35d0*/  BSYNC B1 ;  /* 0x0000000000017941 */ /* 0x000fea0003800000 */
.L_x_65:
        /* <DEDUP_REMOVED lines=13> */
.L_x_68:
[----:B------:R-:W-:Y:S05]  /*36b0*/  BSYNC B1 ;  /* 0x0000000000017941 */ /* 0x000fea0003800000 */
.L_x_67:
[----:B-1----:R-:W-:Y:S01]  /*36c0*/  @!P1 IMAD R11, R134, R137, R12 ;  /* 0x00000089860b9224 */ /* 0x002fe200078e020c */
[----:B------:R-:W-:Y:S04]  /*36d0*/  BSSY B1, `(.L_x_69) ;  /* 0x0000006000017945 */ /* 0x000fe80003800000 */
[----:B------:R1:W-:Y:S01]  /*36e0*/  @!P1 STG.E.U8 desc[UR36][R6.64+0x18], R11 ;  /* 0x0000180b06009986 */ /* 0x0003e2000c101124 */
[----:B------:R-:W-:Y:S05]  /*36f0*/  @P0 BRA `(.L_x_70) ;  /* 0x00000000000c0947 */ /* 0x000fea0003800000 */
[----:B------:R-:W1:Y:S02]  /*3700*/  LDG.E.U8 R148, desc[UR36][R8.64+0x19] ;  /* 0x0000192408947981 */ /* 0x000e64000c1e1100 */
[----:B-1----:R-:W-:-:S05]  /*3710*/  PRMT R11, R148, 0x8880, RZ ;  /* 0x00008880940b7816 */ /* 0x002fca00000000ff */
[----:B------:R-:W-:-:S07]  /*3720*/  IMAD R12, R11, R136, RZ ;  /* 0x000000880b0c7224 */ /* 0x000fce00078e02ff */
.L_x_70:
[----:B------:R-:W-:Y:S05]  /*3730*/  BSYNC B1 ;  /* 0x0000000000017941 */ /* 0x000fea0003800000 */
.L_x_69:
[----:B------:R-:W-:Y:S01]  /*3740*/  @!P0 IMAD R135, R135, R137, R12 ;  /* 0x0000008987878224 */ /* 0x000fe200078e020c */
[----:B------:R-:W-:Y:S04]  /*3750*/  BSSY B1, `(.L_x_71) ;  /* 0x0000006000017945 */ /* 0x000fe80003800000 */
[----:B------:R0:W-:Y:S01]  /*3760*/  @!P0 STG.E.U8 desc[UR36][R6.64+0x19], R135 ;  /* 0x0000198706008986 */ /* 0x0001e2000c101124 */
[----:B------:R-:W-:Y:S05]  /*3770*/  @P5 BRA `(.L_x_72) ;  /* 0x00000000000c5947 */ /* 0x000fea0003800000 */
[----:B------:R-:W1:Y:S02]  /*3780*/  LDG.E.U8 R148, desc[UR36][R2.64+0x20] ;  /* 0x0000202402947981 */ /* 0x000e64000c1e1100 */
[----:B-1----:R-:W-:-:S05]  /*3790*/  PRMT R11, R148, 0x8880, RZ ;  /* 0x00008880940b7816 */ /* 0x002fca00000000ff */
[----:B------:R-:W-:-:S07]  /*37a0*/  IMAD R12, R11, R136, RZ ;  /* 0x000000880b0c7224 */ /* 0x000fce00078e02ff */
.L_x_72:
[----:B------:R-:W-:Y:S05]  /*37b0*/  BSYNC B1 ;  /* 0x0000000000017941 */ /* 0x000fea0003800000 */
.L_x_71:
[----:B-1----:R-:W-:Y:S01]  /*37c0*/  @!P5 IMAD R11, R104, R137, R12 ;  /* 0x00000089680bd224 */ /* 0x002fe200078e020c */
[----:B------:R-:W-:Y:S04]  /*37d0*/  BSSY B1, `(.L_x_73) ;  /* 0x0000006000017945 */ /* 0x000fe80003800000 */
[----:B------:R1:W-:Y:S01]  /*37e0*/  @!P5 STG.E.U8 desc[UR36][R4.64+0x20], R11 ;  /* 0x0000200b0400d986 */ /* 0x0003e2000c101124 */
[----:B------:R-:W-:Y:S05]  /*37f0*/  @P4 BRA `(.L_x_74) ;  /* 0x00000000000c4947 */ /* 0x000fea0003800000 */
[----:B------:R-:W1:Y:S02]  /*3800*/  LDG.E.U8 R148, desc[UR36][R2.64+0x21] ;  /* 0x0000212402947981 */ /* 0x000e64000c1e1100 */
[----:B-1----:R-:W-:-:S05]  /*3810*/  PRMT R11, R148, 0x8880, RZ ;  /* 0x00008880940b7816 */ /* 0x002fca00000000ff */
[----:B------:R-:W-:-:S07]  /*3820*/  IMAD R12, R11, R136, RZ ;  /* 0x000000880b0c7224 */ /* 0x000fce00078e02ff */
.L_x_74:
[----:B------:R-:W-:Y:S05]  /*3830*/  BSYNC B1 ;  /* 0x0000000000017941 */ /* 0x000fea0003800000 */
.L_x_73:
        /* <DEDUP_REMOVED lines=13> */
.L_x_76:
[----:B------:R-:W-:Y:S05]  /*3910*/  BSYNC B1 ;  /* 0x0000000000017941 */ /* 0x000fea0003800000 */
.L_x_75:
[----:B-1----:R-:W-:Y:S01]  /*3920*/  @!P3 IMAD R11, R106, R137, R12 ;  /* 0x000000896a0bb224 */ /* 0x002fe200078e020c */
[----:B------:R-:W-:Y:S04]  /*3930*/  BSSY B1, `(.L_x_77) ;  /* 0x0000006000017945 */ /* 0x000fe80003800000 */
[----:B------:R1:W-:Y:S01]  /*3940*/  @!P3 STG.E.U8 desc[UR36][R6.64+0x20], R11 ;  /* 0x0000200b0600b986 */ /* 0x0003e2000c101124 */
[----:B------:R-:W-:Y:S05]  /*3950*/  @P2 BRA `(.L_x_78) ;  /* 0x00000000000c2947 */ /* 0x000fea0003800000 */
[----:B------:R-:W1:Y:S02]  /*3960*/  LDG.E.U8 R148, desc[UR36][R8.64+0x21] ;  /* 0x0000212408947981 */ /* 0x000e64000c1e1100 */
[----:B-1----:R-:W-:-:S05]  /*3970*/  PRMT R11, R148, 0x8880, RZ ;  /* 0x00008880940b7816 */ /* 0x002fca00000000ff */
[----:B------:R-:W-:-:S07]  /*3980*/  IMAD R12, R11, R136, RZ ;  /* 0x000000880b0c7224 */ /* 0x000fce00078e02ff */
.L_x_78:
[----:B------:R-:W-:Y:S05]  /*3990*/  BSYNC B1 ;  /* 0x0000000000017941 */ /* 0x000fea0003800000 */
.L_x_77:
[----:B------:R-:W-:Y:S01]  /*39a0*/  @!P2 IMAD R107, R107, R137, R12 ;  /* 0x000000896b6ba224 */ /* 0x000fe200078e020c */
[----:B------:R-:W-:Y:S04]  /*39b0*/  BSSY B1, `(.L_x_79) ;  /* 0x0000006000017945 */ /* 0x000fe80003800000 */
[----:B------:R0:W-:Y:S01]  /*39c0*/  @!P2 STG.E.U8 desc[UR36][R6.64+0x21], R107 ;  /* 0x0000216b0600a986 */ /* 0x0001e2000c101124 */
[----:B------:R-:W-:Y:S05]  /*39d0*/  @P5 BRA `(.L_x_80) ;  /* 0x00000000000c5947 */ /* 0x000fea0003800000 */
[----:B------:R-:W1:Y:S02]  /*39e0*/  LDG.E.U8 R148, desc[UR36][R2.64+0x28] ;  /* 0x0000282402947981 */ /* 0x000e64000c1e1100 */
[----:B-1----:R-:W-:-:S05]  /*39f0*/  PRMT R11, R148, 0x8880, RZ ;  /* 0x00008880940b7816 */ /* 0x002fca00000000ff */
[----:B------:R-:W-:-:S07]  /*3a00*/  IMAD R12, R11, R136, RZ ;  /* 0x000000880b0c7224 */ /* 0x000fce00078e02ff */
.L_x_80:
[----:B------:R-:W-:Y:S05]  /*3a10*/  BSYNC B1 ;  /* 0x0000000000017941 */ /* 0x000fea0003800000 */
.L_x_79:
[----:B-1----:R-:W-:Y:S01]  /*3a20*/  @!P5 IMAD R11, R108, R137, R12 ;  /* 0x000000896c0bd224 */ /* 0x002fe200078e020c */
[----:B------:R-:W-:Y:S04]  /*3a30*/  BSSY B1, `(.L_x_81) ;  /* 0x0000006000017945 */ /* 0x000fe80003800000 */
[----:B------:R1:W-:Y:S01]  /*3a40*/  @!P5 STG.E.U8 desc[UR36][R4.64+0x28], R11 ;  /* 0x0000280b0400d986 */ /* 0x0003e2000c101124 */
[----:B------:R-:W-:Y:S05]  /*3a50*/  @P4 BRA `(.L_x_82) ;  /* 0x00000000000c4947 */ /* 0x000fea0003800000 */
[----:B------:R-:W1:Y:S02]  /*3a60*/  LDG.E.U8 R148, desc[UR36][R2.64+0x29] ;  /* 0x0000292402947981 */ /* 0x000e64000c1e1100 */
[----:B-1----:R-:W-:-:S05]  /*3a70*/  PRMT R11, R148, 0x8880, RZ ;  /* 0x00008880940b7816 */ /* 0x002fca00000000ff */
[----:B------:R-:W-:-:S07]  /*3a80*/  IMAD R12, R11, R136, RZ ;  /* 0x000000880b0c7224 */ /* 0x000fce00078e02ff */
.L_x_82:
[----:B------:R-:W-:Y:S05]  /*3a90*/  BSYNC B1 ;  /* 0x0000000000017941 */ /* 0x000fea0003800000 */
.L_x_81:
        /* <DEDUP_REMOVED lines=13> */
.L_x_84:
[----:B------:R-:W-:Y:S05]  /*3b70*/  BSYNC B1 ;  /* 0x0000000000017941 */ /* 0x000fea0003800000 */
.L_x_83:
[----:B-1----:R-:W-:Y:S01]  /*3b80*/  @!P1 IMAD R11, R110, R137, R12 ;  /* 0x000000896e0b9224 */ /* 0x002fe200078e020c */
[----:B------:R-:W-:Y:S04]  /*3b90*/  BSSY B1, `(.L_x_85) ;  /* 0x0000006000017945 */ /* 0x000fe80003800000 */
[----:B------:R1:W-:Y:S01]  /*3ba0*/  @!P1 STG.E.U8 desc[UR36][R6.64+0x28], R11 ;  /* 0x0000280b06009986 */ /* 0x0003e2000c101124 */
[----:B------:R-:W-:Y:S05]  /*3bb0*/  @P0 BRA `(.L_x_86) ;  /* 0x00000000000c0947 */ /* 0x000fea0003800000 */
[----:B------:R-:W1:Y:S02]  /*3bc0*/  LDG.E.U8 R148, desc[UR36][R8.64+0x29] ;  /* 0x0000292408947981 */ /* 0x000e64000c1e1100 */
[----:B-1----:R-:W-:-:S05]  /*3bd0*/  PRMT R11, R148, 0x8880, RZ ;  /* 0x00008880940b7816 */ /* 0x002fca00000000ff */
[----:B------:R-:W-:-:S07]  /*3be0*/  IMAD R12, R11, R136, RZ ;  /* 0x000000880b0c7224 */ /* 0x000fce00078e02ff */
.L_x_86:
[----:B------:R-:W-:Y:S05]  /*3bf0*/  BSYNC B1 ;  /* 0x0000000000017941 */ /* 0x000fea0003800000 */
.L_x_85:
[----:B------:R-:W-:Y:S01]  /*3c00*/  @!P0 IMAD R111, R111, R137, R12 ;  /* 0x000000896f6f8224 */ /* 0x000fe200078e020c */
[----:B------:R-:W-:Y:S04]  /*3c10*/  BSSY B1, `(.L_x_87) ;  /* 0x0000006000017945 */ /* 0x000fe80003800000 */
[----:B------:R0:W-:Y:S01]  /*3c20*/  @!P0 STG.E.U8 desc[UR36][R6.64+0x29], R111 ;  /* 0x0000296f06008986 */ /* 0x0001e2000c101124 */
[----:B------:R-:W-:Y:S05]  /*3c30*/  @P5 BRA `(.L_x_88) ;  /* 0x00000000000c5947 */ /* 0x000fea0003800000 */
[----:B------:R-:W1:Y:S02]  /*3c40*/  LDG.E.U8 R148, desc[UR36][R2.64+0x30] ;  /* 0x0000302402947981 */ /* 0x000e64000c1e1100 */
[----:B-1----:R-:W-:-:S05]  /*3c50*/  PRMT R11, R148, 0x8880, RZ ;  /* 0x00008880940b7816 */ /* 0x002fca00000000ff */
[----:B------:R-:W-:-:S07]  /*3c60*/  IMAD R12, R11, R136, RZ ;  /* 0x000000880b0c7224 */ /* 0x000fce00078e02ff */
.L_x_88:
[----:B------:R-:W-:Y:S05]  /*3c70*/  BSYNC B1 ;  /* 0x0000000000017941 */ /* 0x000fea0003800000 */
.L_x_87:
[----:B-1----:R-:W-:Y:S01]  /*3c80*/  @!P5 IMAD R11, R112, R137, R12 ;  /* 0x00000089700bd224 */ /* 0x002fe200078e020c */
[----:B------:R-:W-:Y:S04]  /*3c90*/  BSSY B1, `(.L_x_89) ;  /* 0x0000006000017945 */ /* 0x000fe80003800000 */
[----:B------:R1:W-:Y:S01]  /*3ca0*/  @!P5 STG.E.U8 desc[UR36][R4.64+0x30], R11 ;  /* 0x0000300b0400d986 */ /* 0x0003e2000c101124 */
[----:B------:R-:W-:Y:S05]  /*3cb0*/  @P4 BRA `(.L_x_90) ;  /* 0x00000000000c4947 */ /* 0x000fea0003800000 */
[----:B------:R-:W1:Y:S02]  /*3cc0*/  LDG.E.U8 R148, desc[UR36][R2.64+0x31] ;  /* 0x0000312402947981 */ /* 0x000e64000c1e1100 */
[----:B-1----:R-:W-:-:S05]  /*3cd0*/  PRMT R11, R148, 0x8880, RZ ;  /* 0x00008880940b7816 */ /* 0x002fca00000000ff */
[----:B------:R-:W-:-:S07]  /*3ce0*/  IMAD R12, R11, R136, RZ ;  /* 0x000000880b0c7224 */ /* 0x000fce00078e02ff */
.L_x_90:
[----:B------:R-:W-:Y:S05]  /*3cf0*/  BSYNC B1 ;  /* 0x0000000000017941 */ /* 0x000fea0003800000 */
.L_x_89:
        /* <DEDUP_REMOVED lines=13> */
.L_x_92:
[----:B------:R-:W-:Y:S05]  /*3dd0*/  BSYNC B1 ;  /* 0x0000000000017941 */ /* 0x000fea0003800000 */
.L_x_91:
[----:B-1----:R-:W-:Y:S01]  /*3de0*/  @!P3 IMAD R11, R114, R137, R12 ;  /* 0x00000089720bb224 */ /* 0x002fe200078e020c */
[----:B------:R-:W-:Y:S04]  /*3df0*/  BSSY B1, `(.L_x_93) ;  /* 0x0000006000017945 */ /* 0x000fe80003800000 */
[----:B------:R1:W-:Y:S01]  /*3e00*/  @!P3 STG.E.U8 desc[UR36][R6.64+0x30], R11 ;  /* 0x0000300b0600b986 */ /* 0x0003e2000c101124 */
[----:B------:R-:W-:Y:S05]  /*3e10*/  @P2 BRA `(.L_x_94) ;  /* 0x00000000000c2947 */ /* 0x000fea0003800000 */
[----:B------:R-:W1:Y:S02]  /*3e20*/  LDG.E.U8 R148, desc[UR36][R8.64+0x31] ;  /* 0x0000312408947981 */ /* 0x000e64000c1e1100 */
[----:B-1----:R-:W-:-:S05]  /*3e30*/  PRMT R11, R148, 0x8880, RZ ;  /* 0x00008880940b7816 */ /* 0x002fca00000000ff */
[----:B------:R-:W-:-:S07]  /*3e40*/  IMAD R12, R11, R136, RZ ;  /* 0x000000880b0c7224 */ /* 0x000fce00078e02ff */
.L_x_94:
[----:B------:R-:W-:Y:S05]  /*3e50*/  BSYNC B1 ;  /* 0x0000000000017941 */ /* 0x000fea0003800000 */
.L_x_93:
[----:B------:R-:W-:Y:S01]  /*3e60*/  @!P2 IMAD R115, R115, R137, R12 ;  /* 0x000000897373a224 */ /* 0x000fe200078e020c */
[----:B------:R-:W-:Y:S04]  /*3e70*/  BSSY B1, `(.L_x_95) ;  /* 0x0000006000017945 */ /* 0x000fe80003800000 */
[----:B------:R0:W-:Y:S01]  /*3e80*/  @!P2 STG.E.U8 desc[UR36][R6.64+0x31], R115 ;  /* 0x000031730600a986 */ /* 0x0001e2000c101124 */
[----:B------:R-:W-:Y:S05]  /*3e90*/  @P5 BRA `(.L_x_96) ;  /* 0x00000000000c5947 */ /* 0x000fea0003800000 */
[----:B------:R-:W1:Y:S02]  /*3ea0*/  LDG.E.U8 R148, desc[UR36][R2.64+0x38] ;  /* 0x0000382402947981 */ /* 0x000e64000c1e1100 */
[----:B-1----:R-:W-:-:S05]  /*3eb0*/  PRMT R11, R148, 0x8880, RZ ;  /* 0x00008880940b7816 */ /* 0x002fca00000000ff */
[----:B------:R-:W-:-:S07]  /*3ec0*/  IMAD R12, R11, R136, RZ ;  /* 0x000000880b0c7224 */ /* 0x000fce00078e02ff */
.L_x_96:
[----:B------:R-:W-:Y:S05]  /*3ed0*/  BSYNC B1 ;  /* 0x0000000000017941 */ /* 0x000fea0003800000 */
.L_x_95:
[----:B-1----:R-:W-:Y:S01]  /*3ee0*/  @!P5 IMAD R11, R116, R137, R12 ;  /* 0x00000089740bd224 */ /* 0x002fe200078e020c */
[----:B------:R-:W-:Y:S04]  /*3ef0*/  BSSY B1, `(.L_x_97) ;  /* 0x0000006000017945 */ /* 0x000fe80003800000 */
[----:B------:R1:W-:Y:S01]  /*3f00*/  @!P5 STG.E.U8 desc[UR36][R4.64+0x38], R11 ;  /* 0x0000380b0400d986 */ /* 0x0003e2000c101124 */
[----:B------:R-:W-:Y:S05]  /*3f10*/  @P4 BRA `(.L_x_98) ;  /* 0x00000000000c4947 */ /* 0x000fea0003800000 */
[----:B------:R-:W1:Y:S02]  /*3f20*/  LDG.E.U8 R148, desc[UR36][R2.64+0x39] ;  /* 0x0000392402947981 */ /* 0x000e64000c1e1100 */
[----:B-1----:R-:W-:-:S05]  /*3f30*/  PRMT R11, R148, 0x8880, RZ ;  /* 0x00008880940b7816 */ /* 0x002fca00000000ff */
[----:B------:R-:W-:-:S07]  /*3f40*/  IMAD R12, R11, R136, RZ ;  /* 0x000000880b0c7224 */ /* 0x000fce00078e02ff */
.L_x_98:
[----:B------:R-:W-:Y:S05]  /*3f50*/  BSYNC B1 ;  /* 0x0000000000017941 */ /* 0x000fea0003800000 */
.L_x_97:
        /* <DEDUP_REMOVED lines=13> */
.L_x_100:
[----:B------:R-:W-:Y:S05]  /*4030*/  BSYNC B1 ;  /* 0x0000000000017941 */ /* 0x000fea0003800000 */
.L_x_99:
[----:B-1----:R-:W-:Y:S01]  /*4040*/  @!P1 IMAD R11, R118, R137, R12 ;  /* 0x00000089760b9224 */ /* 0x002fe200078e020c */
[----:B------:R-:W-:Y:S04]  /*4050*/  BSSY B1, `(.L_x_101) ;  /* 0x0000006000017945 */ /* 0x000fe80003800000 */
[----:B------:R1:W-:Y:S01]  /*4060*/  @!P1 STG.E.U8 desc[UR36][R6.64+0x38], R11 ;  /* 0x0000380b06009986 */ /* 0x0003e2000c101124 */
[----:B------:R-:W-:Y:S05]  /*4070*/  @P0 BRA `(.L_x_102) ;  /* 0x00000000000c0947 */ /* 0x000fea0003800000 */
[----:B------:R-:W1:Y:S02]  /*4080*/  LDG.E.U8 R148, desc[UR36][R8.64+0x39] ;  /* 0x0000392408947981 */ /* 0x000e64000c1e1100 */
[----:B-1----:R-:W-:-:S05]  /*4090*/  PRMT R11, R148, 0x8880, RZ ;  /* 0x00008880940b7816 */ /* 0x002fca00000000ff */
[----:B------:R-:W-:-:S07]  /*40a0*/  IMAD R12, R11, R136, RZ ;  /* 0x000000880b0c7224 */ /* 0x000fce00078e02ff */
.L_x_102:
[----:B------:R-:W-:Y:S05]  /*40b0*/  BSYNC B1 ;  /* 0x0000000000017941 */ /* 0x000fea0003800000 */
.L_x_101:
[----:B------:R-:W-:Y:S01]  /*40c0*/  @!P0 IMAD R119, R119, R137, R12 ;  /* 0x0000008977778224 */ /* 0x000fe200078e020c */
[----:B------:R-:W-:Y:S04]  /*40d0*/  BSSY B1, `(.L_x_103) ;  /* 0x0000006000017945 */ /* 0x000fe80003800000 */
[----:B------:R0:W-:Y:S01]  /*40e0*/  @!P0 STG.E.U8 desc[UR36][R6.64+0x39], R119 ;  /* 0x0000397706008986 */ /* 0x0001e2000c101124 */
[----:B------:R-:W-:Y:S05]  /*40f0*/  @P5 BRA `(.L_x_104) ;  /* 0x00000000000c5947 */ /* 0x000fea0003800000 */
[----:B------:R-:W1:Y:S02]  /*4100*/  LDG.E.U8 R148, desc[UR36][R2.64+0x40] ;  /* 0x0000402402947981 */ /* 0x000e64000c1e1100 */
[----:B-1----:R-:W-:-:S05]  /*4110*/  PRMT R11, R148, 0x8880, RZ ;  /* 0x00008880940b7816 */ /* 0x002fca00000000ff */
[----:B------:R-:W-:-:S07]  /*4120*/  IMAD R12, R11, R136, RZ ;  /* 0x000000880b0c7224 */ /* 0x000fce00078e02ff */
.L_x_104:
[----:B------:R-:W-:Y:S05]  /*4130*/  BSYNC B1 ;  /* 0x0000000000017941 */ /* 0x000fea0003800000 */
.L_x_103:
[----:B-1----:R-:W-:Y:S01]  /*4140*/  @!P5 IMAD R11, R88, R137, R12 ;  /* 0x00000089580bd224 */ /* 0x002fe200078e020c */
[----:B------:R-:W-:Y:S04]  /*4150*/  BSSY B1, `(.L_x_105) ;  /* 0x0000006000017945 */ /* 0x000fe80003800000 */
[----:B------:R1:W-:Y:S01]  /*4160*/  @!P5 STG.E.U8 desc[UR36][R4.64+0x40], R11 ;  /* 0x0000400b0400d986 */ /* 0x0003e2000c101124 */
[----:B------:R-:W-:Y:S05]  /*4170*/  @P4 BRA `(.L_x_106) ;  /* 0x00000000000c4947 */ /* 0x000fea0003800000 */
[----:B------:R-:W1:Y:S02]  /*4180*/  LDG.E.U8 R148, desc[UR36][R2.64+0x41] ;  /* 0x0000412402947981 */ /* 0x000e64000c1e1100 */
[----:B-1----:R-:W-:-:S05]  /*4190*/  PRMT R11, R148, 0x8880, RZ ;  /* 0x00008880940b7816 */ /* 0x002fca00000000ff */
[----:B------:R-:W-:-:S07]  /*41a0*/  IMAD R12, R11, R136, RZ ;  /* 0x000000880b0c7224 */ /* 0x000fce00078e02ff */
.L_x_106:
[----:B------:R-:W-:Y:S05]  /*41b0*/  BSYNC B1 ;  /* 0x0000000000017941 */ /* 0x000fea0003800000 */
.L_x_105:
        /* <DEDUP_REMOVED lines=13> */
.L_x_108:
[----:B------:R-:W-:Y:S05]  /*4290*/  BSYNC B1 ;  /* 0x0000000000017941 */ /* 0x000fea0003800000 */
.L_x_107:
[----:B-1----:R-:W-:Y:S01]  /*42a0*/  @!P3 IMAD R11, R90, R137, R12 ;  /* 0x000000895a0bb224 */ /* 0x002fe200078e020c */
[----:B------:R-:W-:Y:S04]  /*42b0*/  BSSY B1, `(.L_x_109) ;  /* 0x0000006000017945 */ /* 0x000fe80003800000 */
[----:B------:R1:W-:Y:S01]  /*42c0*/  @!P3 STG.E.U8 desc[UR36][R6.64+0x40], R11 ;  /* 0x0000400b0600b986 */ /* 0x0003e2000c101124 */
[----:B------:R-:W-:Y:S05]  /*42d0*/  @P2 BRA `(.L_x_110) ;  /* 0x00000000000c2947 */ /* 0x000fea0003800000 */
[----:B------:R-:W1:Y:S02]  /*42e0*/  LDG.E.U8 R148, desc[UR36][R8.64+0x41] ;  /* 0x0000412408947981 */ /* 0x000e64000c1e1100 */
[----:B-1----:R-:W-:-:S05]  /*42f0*/  PRMT R11, R148, 0x8880, RZ ;  /* 0x00008880940b7816 */ /* 0x002fca00000000ff */
[----:B------:R-:W-:-:S07]  /*4300*/  IMAD R12, R11, R136, RZ ;  /* 0x000000880b0c7224 */ /* 0x000fce00078e02ff */
.L_x_110:
[----:B------:R-:W-:Y:S05]  /*4310*/  BSYNC B1 ;  /* 0x0000000000017941 */ /* 0x000fea0003800000 */
.L_x_109:
[----:B------:R-:W-:Y:S01]  /*4320*/  @!P2 IMAD R91, R91, R137, R12 ;  /* 0x000000895b5ba224 */ /* 0x000fe200078e020c */
[----:B------:R-:W-:Y:S04]  /*4330*/  BSSY B1, `(.L_x_111) ;  /* 0x0000006000017945 */ /* 0x000fe80003800000 */
[----:B------:R0:W-:Y:S01]  /*4340*/  @!P2 STG.E.U8 desc[UR36][R6.64+0x41], R91 ;  /* 0x0000415b0600a986 */ /* 0x0001e2000c101124 */
[----:B------:R-:W-:Y:S05]  /*4350*/  @P5 BRA `(.L_x_112) ;  /* 0x00000000000c5947 */ /* 0x000fea0003800000 */
[----:B------:R-:W1:Y:S02]  /*4360*/  LDG.E.U8 R148, desc[UR36][R2.64+0x48] ;  /* 0x0000482402947981 */ /* 0x000e64000c1e1100 */
[----:B-1----:R-:W-:-:S05]  /*4370*/  PRMT R11, R148, 0x8880, RZ ;  /* 0x00008880940b7816 */ /* 0x002fca00000000ff */
[----:B------:R-:W-:-:S07]  /*4380*/  IMAD R12, R11, R136, RZ ;  /* 0x000000880b0c7224 */ /* 0x000fce00078e02ff */
.L_x_112:
[----:B------:R-:W-:Y:S05]  /*4390*/  BSYNC B1 ;  /* 0x0000000000017941 */ /* 0x000fea0003800000 */
.L_x_111:
[----:B-1----:R-:W-:Y:S01]  /*43a0*/  @!P5 IMAD R11, R92, R137, R12 ;  /* 0x000000895c0bd224 */ /* 0x002fe200078e020c */
[----:B------:R-:W-:Y:S04]  /*43b0*/  BSSY B1, `(.L_x_113) ;  /* 0x0000006000017945 */ /* 0x000fe80003800000 */
[----:B------:R1:W-:Y:S01]  /*43c0*/  @!P5 STG.E.U8 desc[UR36][R4.64+0x48], R11 ;  /* 0x0000480b0400d986 */ /* 0x0003e2000c101124 */
[----:B------:R-:W-:Y:S05]  /*43d0*/  @P4 BRA `(.L_x_114) ;  /* 0x00000000000c4947 */ /* 0x000fea0003800000 */
[----:B------:R-:W1:Y:S02]  /*43e0*/  LDG.E.U8 R148, desc[UR36][R2.64+0x49] ;  /* 0x0000492402947981 */ /* 0x000e64000c1e1100 */
[----:B-1----:R-:W-:-:S05]  /*43f0*/  PRMT R11, R148, 0x8880, RZ ;  /* 0x00008880940b7816 */ /* 0x002fca00000000ff */
[----:B------:R-:W-:-:S07]  /*4400*/  IMAD R12, R11, R136, RZ ;  /* 0x000000880b0c7224 */ /* 0x000fce00078e02ff */
.L_x_114:
[----:B------:R-:W-:Y:S05]  /*4410*/  BSYNC B1 ;  /* 0x0000000000017941 */ /* 0x000fea0003800000 */
.L_x_113:
        /* <DEDUP_REMOVED lines=13> */
.L_x_116:
[----:B------:R-:W-:Y:S05]  /*44f0*/  BSYNC B1 ;  /* 0x0000000000017941 */ /* 0x000fea0003800000 */
.L_x_115:
[----:B-1----:R-:W-:Y:S01]  /*4500*/  @!P1 IMAD R11, R94, R137, R12 ;  /* 0x000000895e0b9224 */ /* 0x002fe200078e020c */
[----:B------:R-:W-:Y:S04]  /*4510*/  BSSY B1, `(.L_x_117) ;  /* 0x0000006000017945 */ /* 0x000fe80003800000 */
[----:B------:R1:W-:Y:S01]  /*4520*/  @!P1 STG.E.U8 desc[UR36][R6.64+0x48], R11 ;  /* 0x0000480b06009986 */ /* 0x0003e2000c101124 */
[----:B------:R-:W-:Y:S05]  /*4530*/  @P0 BRA `(.L_x_118) ;  /* 0x00000000000c0947 */ /* 0x000fea0003800000 */
[----:B------:R-:W1:Y:S02]  /*4540*/  LDG.E.U8 R148, desc[UR36][R8.64+0x49] ;  /* 0x0000492408947981 */ /* 0x000e64000c1e1100 */
[----:B-1----:R-:W-:-:S05]  /*4550*/  PRMT R11, R148, 0x8880, RZ ;  /* 0x00008880940b7816 */ /* 0x002fca00000000ff */
[----:B------:R-:W-:-:S07]  /*4560*/  IMAD R12, R11, R136, RZ ;  /* 0x000000880b0c7224 */ /* 0x000fce00078e02ff */
.L_x_118:
[----:B------:R-:W-:Y:S05]  /*4570*/  BSYNC B1 ;  /* 0x0000000000017941 */ /* 0x000fea0003800000 */
.L_x_117:
[----:B------:R-:W-:Y:S01]  /*4580*/  @!P0 IMAD R95, R95, R137, R12 ;  /* 0x000000895f5f8224 */ /* 0x000fe200078e020c */
[----:B------:R-:W-:Y:S04]  /*4590*/  BSSY B1, `(.L_x_119) ;  /* 0x0000006000017945 */ /* 0x000fe80003800000 */
[----:B------:R0:W-:Y:S01]  /*45a0*/  @!P0 STG.E.U8 desc[UR36][R6.64+0x49], R95 ;  /* 0x0000495f06008986 */ /* 0x0001e2000c101124 */
[----:B------:R-:W-:Y:S05]  /*45b0*/  @P5 BRA `(.L_x_120) ;  /* 0x00000000000c5947 */ /* 0x000fea0003800000 */
[----:B------:R-:W1:Y:S02]  /*45c0*/  LDG.E.U8 R148, desc[UR36][R2.64+0x50] ;  /* 0x0000502402947981 */ /* 0x000e64000c1e1100 */
[----:B-1----:R-:W-:-:S05]  /*45d0*/  PRMT R11, R148, 0x8880, RZ ;  /* 0x00008880940b7816 */ /* 0x002fca00000000ff */
[----:B------:R-:W-:-:S07]  /*45e0*/  IMAD R12, R11, R136, RZ ;  /* 0x000000880b0c7224 */ /* 0x000fce00078e02ff */
.L_x_120:
[----:B------:R-:W-:Y:S05]  /*45f0*/  BSYNC B1 ;  /* 0x0000000000017941 */ /* 0x000fea0003800000 */
.L_x_119:
[----:B-1----:R-:W-:Y:S01]  /*4600*/  @!P5 IMAD R11, R96, R137, R12 ;  /* 0x00000089600bd224 */ /* 0x002fe200078e020c */
[----:B------:R-:W-:Y:S04]  /*4610*/  BSSY B1, `(.L_x_121) ;  /* 0x0000006000017945 */ /* 0x000fe80003800000 */
[----:B------:R1:W-:Y:S01]  /*4620*/  @!P5 STG.E.U8 desc[UR36][R4.64+0x50], R11 ;  /* 0x0000500b0400d986 */ /* 0x0003e2000c101124 */
[----:B------:R-:W-:Y:S05]  /*4630*/  @P4 BRA `(.L_x_122) ;  /* 0x00000000000c4947 */ /* 0x000fea0003800000 */
[----:B------:R-:W1:Y:S02]  /*4640*/  LDG.E.U8 R148, desc[UR36][R2.64+0x51] ;  /* 0x0000512402947981 */ /* 0x000e64000c1e1100 */
[----:B-1----:R-:W-:-:S05]  /*4650*/  PRMT R11, R148, 0x8880, RZ ;  /* 0x00008880940b7816 */ /* 0x002fca00000000ff */
[----:B------:R-:W-:-:S07]  /*4660*/  IMAD R12, R11, R136, RZ ;  /* 0x000000880b0c7224 */ /* 0x000fce00078e02ff */
.L_x_122:
[----:B------:R-:W-:Y:S05]  /*4670*/  BSYNC B1 ;  /* 0x0000000000017941 */ /* 0x000fea0003800000 */
.L_x_121:
        /* <DEDUP_REMOVED lines=13> */
.L_x_124:
[----:B------:R-:W-:Y:S05]  /*4750*/  BSYNC B1 ;  /* 0x0000000000017941 */ /* 0x000fea0003800000 */
.L_x_123:
[----:B-1----:R-:W-:Y:S01]  /*4760*/  @!P3 IMAD R11, R98, R137, R12 ;  /* 0x00000089620bb224 */ /* 0x002fe200078e020c */
[----:B------:R-:W-:Y:S04]  /*4770*/  BSSY B1, `(.L_x_125) ;  /* 0x0000006000017945 */ /* 0x000fe80003800000 */
[----:B------:R1:W-:Y:S01]  /*4780*/  @!P3 STG.E.U8 desc[UR36][R6.64+0x50], R11 ;  /* 0x0000500b0600b986 */ /* 0x0003e2000c101124 */
[----:B------:R-:W-:Y:S05]  /*4790*/  @P2 BRA `(.L_x_126) ;  /* 0x00000000000c2947 */ /* 0x000fea0003800000 */
[----:B------:R-:W1:Y:S02]  /*47a0*/  LDG.E.U8 R148, desc[UR36][R8.64+0x51] ;  /* 0x0000512408947981 */ /* 0x000e64000c1e1100 */
[----:B-1----:R-:W-:-:S05]  /*47b0*/  PRMT R11, R148, 0x8880, RZ ;  /* 0x00008880940b7816 */ /* 0x002fca00000000ff */
[----:B------:R-:W-:-:S07]  /*47c0*/  IMAD R12, R11, R136, RZ ;  /* 0x000000880b0c7224 */ /* 0x000fce00078e02ff */
.L_x_126:
[----:B------:R-:W-:Y:S05]  /*47d0*/  BSYNC B1 ;  /* 0x0000000000017941 */ /* 0x000fea0003800000 */
.L_x_125:
[----:B------:R-:W-:Y:S01]  /*47e0*/  @!P2 IMAD R99, R99, R137, R12 ;  /* 0x000000896363a224 */ /* 0x000fe200078e020c */
[----:B------:R-:W-:Y:S04]  /*47f0*/  BSSY B1, `(.L_x_127) ;  /* 0x0000006000017945 */ /* 0x000fe80003800000 */
[----:B------:R0:W-:Y:S01]  /*4800*/  @!P2 STG.E.U8 desc[UR36][R6.64+0x51], R99 ;  /* 0x000051630600a986 */ /* 0x0001e2000c101124 */
[----:B------:R-:W-:Y:S05]  /*4810*/  @P5 BRA `(.L_x_128) ;  /* 0x00000000000c5947 */ /* 0x000fea0003800000 */
[----:B------:R-:W1:Y:S02]  /*4820*/  LDG.E.U8 R148, desc[UR36][R2.64+0x58] ;  /* 0x0000582402947981 */ /* 0x000e64000c1e1100 */
[----:B-1----:R-:W-:-:S05]  /*4830*/  PRMT R11, R148, 0x8880, RZ ;  /* 0x00008880940b7816 */ /* 0x002fca00000000ff */
[----:B------:R-:W-:-:S07]  /*4840*/  IMAD R12, R11, R136, RZ ;  /* 0x000000880b0c7224 */ /* 0x000fce00078e02ff */
.L_x_128:
[----:B------:R-:W-:Y:S05]  /*4850*/  BSYNC B1 ;  /* 0x0000000000017941 */ /* 0x000fea0003800000 */
.L_x_127:
[----:B-1----:R-:W-:Y:S01]  /*4860*/  @!P5 IMAD R11, R100, R137, R12 ;  /* 0x00000089640bd224 */ /* 0x002fe200078e020c */
[----:B------:R-:W-:Y:S04]  /*4870*/  BSSY B1, `(.L_x_129) ;  /* 0x0000006000017945 */ /* 0x000fe80003800000 */
[----:B------:R1:W-:Y:S01]  /*4880*/  @!P5 STG.E.U8 desc[UR36][R4.64+0x58], R11 ;  /* 0x0000580b0400d986 */ /* 0x0003e2000c101124 */
[----:B------:R-:W-:Y:S05]  /*4890*/  @P4 BRA `(.L_x_130) ;  /* 0x00000000000c4947 */ /* 0x000fea0003800000 */
[----:B------:R-:W1:Y:S02]  /*48a0*/  LDG.E.U8 R148, desc[UR36][R2.64+0x59] ;  /* 0x0000592402947981 */ /* 0x000e64000c1e1100 */
[----:B-1----:R-:W-:-:S05]  /*48b0*/  PRMT R11, R148, 0x8880, RZ ;  /* 0x00008880940b7816 */ /* 0x002fca00000000ff */
[----:B------:R-:W-:-:S07]  /*48c0*/  IMAD R12, R11, R136, RZ ;  /* 0x000000880b0c7224 */ /* 0x000fce00078e02ff */
.L_x_130:
[----:B------:R-:W-:Y:S05]  /*48d0*/  BSYNC B1 ;  /* 0x0000000000017941 */ /* 0x000fea0003800000 */
.L_x_129:
        /* <DEDUP_REMOVED lines=13> */
.L_x_132:
[----:B------:R-:W-:Y:S05]  /*49b0*/  BSYNC B1 ;  /* 0x0000000000017941 */ /* 0x000fea0003800000 */
.L_x_131:
[----:B-1----:R-:W-:Y:S01]  /*49c0*/  @!P1 IMAD R11, R102, R137, R12 ;  /* 0x00000089660b9224 */ /* 0x002fe200078e020c */
[----:B------:R-:W-:Y:S04]  /*49d0*/  BSSY B1, `(.L_x_133) ;  /* 0x0000006000017945 */ /* 0x000fe80003800000 */
[----:B------:R1:W-:Y:S01]  /*49e0*/  @!P1 STG.E.U8 desc[UR36][R6.64+0x58], R11 ;  /* 0x0000580b06009986 */ /* 0x0003e2000c101124 */
[----:B------:R-:W-:Y:S05]  /*49f0*/  @P0 BRA `(.L_x_134) ;  /* 0x00000000000c0947 */ /* 0x000fea0003800000 */
[----:B------:R-:W1:Y:S02]  /*4a00*/  LDG.E.U8 R148, desc[UR36][R8.64+0x59] ;  /* 0x0000592408947981 */ /* 0x000e64000c1e1100 */
[----:B-1----:R-:W-:-:S05]  /*4a10*/  PRMT R11, R148, 0x8880, RZ ;  /* 0x00008880940b7816 */ /* 0x002fca00000000ff */
[----:B------:R-:W-:-:S07]  /*4a20*/  IMAD R12, R11, R136, RZ ;  /* 0x000000880b0c7224 */ /* 0x000fce00078e02ff */
.L_x_134:
[----:B------:R-:W-:Y:S05]  /*4a30*/  BSYNC B1 ;  /* 0x0000000000017941 */ /* 0x000fea0003800000 */
.L_x_133:
[----:B------:R-:W-:Y:S01]  /*4a40*/  @!P0 IMAD R103, R103, R137, R12 ;  /* 0x0000008967678224 */ /* 0x000fe200078e020c */
[----:B------:R-:W-:Y:S04]  /*4a50*/  BSSY B1, `(.L_x_135) ;  /* 0x0000006000017945 */ /* 0x000fe80003800000 */
[----:B------:R0:W-:Y:S01]  /*4a60*/  @!P0 STG.E.U8 desc[UR36][R6.64+0x59], R103 ;  /* 0x0000596706008986 */ /* 0x0001e2000c101124 */
[----:B------:R-:W-:Y:S05]  /*4a70*/  @P5 BRA `(.L_x_136) ;  /* 0x00000000000c5947 */ /* 0x000fea0003800000 */
[----:B------:R-:W1:Y:S02]  /*4a80*/  LDG.E.U8 R148, desc[UR36][R2.64+0x60] ;  /* 0x0000602402947981 */ /* 0x000e64000c1e1100 */
[----:B-1----:R-:W-:-:S05]  /*4a90*/  PRMT R11, R148, 0x8880, RZ ;  /* 0x00008880940b7816 */ /* 0x002fca00000000ff */
[----:B------:R-:W-:-:S07]  /*4aa0*/  IMAD R12, R11, R136, RZ ;  /* 0x000000880b0c7224 */ /* 0x000fce00078e02ff */
.L_x_136:
[----:B------:R-:W-:Y:S05]  /*4ab0*/  BSYNC B1 ;  /* 0x0000000000017941 */ /* 0x000fea0003800000 */
.L_x_135:
[----:B-1----:R-:W-:Y:S01]  /*4ac0*/  @!P5 IMAD R11, R72, R137, R12 ;  /* 0x00000089480bd224 */ /* 0x002fe200078e020c */
[----:B------:R-:W-:Y:S04]  /*4ad0*/  BSSY B1, `(.L_x_137) ;  /* 0x0000006000017945 */ /* 0x000fe80003800000 */
[----:B------:R1:W-:Y:S01]  /*4ae0*/  @!P5 STG.E.U8 desc[UR36][R4.64+0x60], R11 ;  /* 0x0000600b0400d986 */ /* 0x0003e2000c101124 */
[----:B------:R-:W-:Y:S05]  /*4af0*/  @P4 BRA `(.L_x_138) ;  /* 0x00000000000c4947 */ /* 0x000fea0003800000 */
[----:B------:R-:W1:Y:S02]  /*4b00*/  LDG.E.U8 R148, desc[UR36][R2.64+0x61] ;  /* 0x0000612402947981 */ /* 0x000e64000c1e1100 */
[----:B-1----:R-:W-:-:S05]  /*4b10*/  PRMT R11, R148, 0x8880, RZ ;  /* 0x00008880940b7816 */ /* 0x002fca00000000ff */
[----:B------:R-:W-:-:S07]  /*4b20*/  IMAD R12, R11, R136, RZ ;  /* 0x000000880b0c7224 */ /* 0x000fce00078e02ff */
.L_x_138:
[----:B------:R-:W-:Y:S05]  /*4b30*/  BSYNC B1 ;  /* 0x0000000000017941 */ /* 0x000fea0003800000 */
.L_x_137:
        /* <DEDUP_REMOVED lines=13> */
.L_x_140:
[----:B------:R-:W-:Y:S05]  /*4c10*/  BSYNC B1 ;  /* 0x0000000000017941 */ /* 0x000fea0003800000 */
.L_x_139:
[----:B-1----:R-:W-:Y:S01]  /*4c20*/  @!P3 IMAD R11, R74, R137, R12 ;  /* 0x000000894a0bb224 */ /* 0x002fe200078e020c */
[----:B------:R-:W-:Y:S04]  /*4c30*/  BSSY B1, `(.L_x_141) ;  /* 0x0000006000017945 */ /* 0x000fe80003800000 */
[----:B------:R1:W-:Y:S01]  /*4c40*/  @!P3 STG.E.U8 desc[UR36][R6.64+0x60], R11 ;  /* 0x0000600b0600b986 */ /* 0x0003e2000c101124 */
[----:B------:R-:W-:Y:S05]  /*4c50*/  @P2 BRA `(.L_x_142) ;  /* 0x00000000000c2947 */ /* 0x000fea0003800000 */
[----:B------:R-:W1:Y:S02]  /*4c60*/  LDG.E.U8 R148, desc[UR36][R8.64+0x61] ;  /* 0x0000612408947981 */ /* 0x000e64000c1e1100 */
[----:B-1----:R-:W-:-:S05]  /*4c70*/  PRMT R11, R148, 0x8880, RZ ;  /* 0x00008880940b7816 */ /* 0x002fca00000000ff */
[----:B------:R-:W-:-:S07]  /*4c80*/  IMAD R12, R11, R136, RZ ;  /* 0x000000880b0c7224 */ /* 0x000fce00078e02ff */
.L_x_142:
[----:B------:R-:W-:Y:S05]  /*4c90*/  BSYNC B1 ;  /* 0x0000000000017941 */ /* 0x000fea0003800000 */
.L_x_141:
[----:B------:R-:W-:Y:S01]  /*4ca0*/  @!P2 IMAD R75, R75, R137, R12 ;  /* 0x000000894b4ba224 */ /* 0x000fe200078e020c */
[----:B------:R-:W-:Y:S04]  /*4cb0*/  BSSY B1, `(.L_x_143) ;  /* 0x0000006000017945 */ /* 0x000fe80003800000 */
[----:B------:R0:W-:Y:S01]  /*4cc0*/  @!P2 STG.E.U8 desc[UR36][R6.64+0x61], R75 ;  /* 0x0000614b0600a986 */ /* 0x0001e2000c101124 */
[----:B------:R-:W-:Y:S05]  /*4cd0*/  @P5 BRA `(.L_x_144) ;  /* 0x00000000000c5947 */ /* 0x000fea0003800000 */
[----:B------:R-:W1:Y:S02]  /*4ce0*/  LDG.E.U8 R148, desc[UR36][R2.64+0x68] ;  /* 0x0000682402947981 */ /* 0x000e64000c1e1100 */
[----:B-1----:R-:W-:-:S05]  /*4cf0*/  PRMT R11, R148, 0x8880, RZ ;  /* 0x00008880940b7816 */ /* 0x002fca00000000ff */
[----:B------:R-:W-:-:S07]  /*4d00*/  IMAD R12, R11, R136, RZ ;  /* 0x000000880b0c7224 */ /* 0x000fce00078e02ff */
.L_x_144:
[----:B------:R-:W-:Y:S05]  /*4d10*/  BSYNC B1 ;  /* 0x0000000000017941 */ /* 0x000fea0003800000 */
.L_x_143:
[----:B-1----:R-:W-:Y:S01]  /*4d20*/  @!P5 IMAD R11, R76, R137, R12 ;  /* 0x000000894c0bd224 */ /* 0x002fe200078e020c */
[----:B------:R-:W-:Y:S04]  /*4d30*/  BSSY B1, `(.L_x_145) ;  /* 0x0000006000017945 */ /* 0x000fe80003800000 */
[----:B------:R1:W-:Y:S01]  /*4d40*/  @!P5 STG.E.U8 desc[UR36][R4.64+0x68], R11 ;  /* 0x0000680b0400d986 */ /* 0x0003e2000c101124 */
[----:B------:R-:W-:Y:S05]  /*4d50*/  @P4 BRA `(.L_x_146) ;  /* 0x00000000000c4947 */ /* 0x000fea0003800000 */
[----:B------:R-:W1:Y:S02]  /*4d60*/  LDG.E.U8 R148, desc[UR36][R2.64+0x69] ;  /* 0x0000692402947981 */ /* 0x000e64000c1e1100 */
[----:B-1----:R-:W-:-:S05]  /*4d70*/  PRMT R11, R148, 0x8880, RZ ;  /* 0x00008880940b7816 */ /* 0x002fca00000000ff */
[----:B------:R-:W-:-:S07]  /*4d80*/  IMAD R12, R11, R136, RZ ;  /* 0x000000880b0c7224 */ /* 0x000fce00078e02ff */
.L_x_146:
[----:B------:R-:W-:Y:S05]  /*4d90*/  BSYNC B1 ;  /* 0x0000000000017941 */ /* 0x000fea0003800000 */
.L_x_145:
        /* <DEDUP_REMOVED lines=13> */
.L_x_148:
[----:B------:R-:W-:Y:S05]  /*4e70*/  BSYNC B1 ;  /* 0x0000000000017941 */ /* 0x000fea0003800000 */
.L_x_147:
[----:B-1----:R-:W-:Y:S01]  /*4e80*/  @!P1 IMAD R11, R78, R137, R12 ;  /* 0x000000894e0b9224 */ /* 0x002fe200078e020c */
[----:B------:R-:W-:Y:S04]  /*4e90*/  BSSY B1, `(.L_x_149) ;  /* 0x0000006000017945 */ /* 0x000fe80003800000 */
[----:B------:R1:W-:Y:S01]  /*4ea0*/  @!P1 STG.E.U8 desc[UR36][R6.64+0x68], R11 ;  /* 0x0000680b06009986 */ /* 0x0003e2000c101124 */
[----:B------:R-:W-:Y:S05]  /*4eb0*/  @P0 BRA `(.L_x_150) ;  /* 0x00000000000c0947 */ /* 0x000fea0003800000 */
[----:B------:R-:W1:Y:S02]  /*4ec0*/  LDG.E.U8 R148, desc[UR36][R8.64+0x69] ;  /* 0x0000692408947981 */ /* 0x000e64000c1e1100 */
[----:B-1----:R-:W-:-:S05]  /*4ed0*/  PRMT R11, R148, 0x8880, RZ ;  /* 0x00008880940b7816 */ /* 0x002fca00000000ff */
[----:B------:R-:W-:-:S07]  /*4ee0*/  IMAD R12, R11, R136, RZ ;  /* 0x000000880b0c7224 */ /* 0x000fce00078e02ff */
.L_x_150:
[----:B------:R-:W-:Y:S05]  /*4ef0*/  BSYNC B1 ;  /* 0x0000000000017941 */ /* 0x000fea0003800000 */
.L_x_149:
[----:B------:R-:W-:Y:S01]  /*4f00*/  @!P0 IMAD R79, R79, R137, R12 ;  /* 0x000000894f4f8224 */ /* 0x000fe200078e020c */
[----:B------:R-:W-:Y:S04]  /*4f10*/  BSSY B1, `(.L_x_151) ;  /* 0x0000006000017945 */ /* 0x000fe80003800000 */
[----:B------:R0:W-:Y:S01]  /*4f20*/  @!P0 STG.E.U8 desc[UR36][R6.64+0x69], R79 ;  /* 0x0000694f06008986 */ /* 0x0001e2000c101124 */
[----:B------:R-:W-:Y:S05]  /*4f30*/  @P5 BRA `(.L_x_152) ;  /* 0x00000000000c5947 */ /* 0x000fea0003800000 */
[----:B------:R-:W1:Y:S02]  /*4f40*/  LDG.E.U8 R148, desc[UR36][R2.64+0x70] ;  /* 0x0000702402947981 */ /* 0x000e64000c1e1100 */
[----:B-1----:R-:W-:-:S05]  /*4f50*/  PRMT R11, R148, 0x8880, RZ ;  /* 0x00008880940b7816 */ /* 0x002fca00000000ff */
[----:B------:R-:W-:-:S07]  /*4f60*/  IMAD R12, R11, R136, RZ ;  /* 0x000000880b0c7224 */ /* 0x000fce00078e02ff */
.L_x_152:
[----:B------:R-:W-:Y:S05]  /*4f70*/  BSYNC B1 ;  /* 0x0000000000017941 */ /* 0x000fea0003800000 */
.L_x_151:
[----:B-1----:R-:W-:Y:S01]  /*4f80*/  @!P5 IMAD R11, R80, R137, R12 ;  /* 0x00000089500bd224 */ /* 0x002fe200078e020c */
[----:B------:R-:W-:Y:S04]  /*4f90*/  BSSY B1, `(.L_x_153) ;  /* 0x0000006000017945 */ /* 0x000fe80003800000 */
[----:B------:R1:W-:Y:S01]  /*4fa0*/  @!P5 STG.E.U8 desc[UR36][R4.64+0x70], R11 ;  /* 0x0000700b0400d986 */ /* 0x0003e2000c101124 */
[----:B------:R-:W-:Y:S05]  /*4fb0*/  @P4 BRA `(.L_x_154) ;  /* 0x00000000000c4947 */ /* 0x000fea0003800000 */
[----:B------:R-:W1:Y:S02]  /*4fc0*/  LDG.E.U8 R148, desc[UR36][R2.64+0x71] ;  /* 0x0000712402947981 */ /* 0x000e64000c1e1100 */
[----:B-1----:R-:W-:-:S05]  /*4fd0*/  PRMT R11, R148, 0x8880, RZ ;  /* 0x00008880940b7816 */ /* 0x002fca00000000ff */
[----:B------:R-:W-:-:S07]  /*4fe0*/  IMAD R12, R11, R136, RZ ;  /* 0x000000880b0c7224 */ /* 0x000fce00078e02ff */
.L_x_154:
[----:B------:R-:W-:Y:S05]  /*4ff0*/  BSYNC B1 ;  /* 0x0000000000017941 */ /* 0x000fea0003800000 */
.L_x_153:
        /* <DEDUP_REMOVED lines=13> */
.L_x_156:
[----:B------:R-:W-:Y:S05]  /*50d0*/  BSYNC B1 ;  /* 0x0000000000017941 */ /* 0x000fea0003800000 */
.L_x_155:
[----:B-1----:R-:W-:Y:S01]  /*50e0*/  @!P3 IMAD R11, R82, R137, R12 ;  /* 0x00000089520bb224 */ /* 0x002fe200078e020c */
[----:B------:R-:W-:Y:S04]  /*50f0*/  BSSY B1, `(.L_x_157) ;  /* 0x0000006000017945 */ /* 0x000fe80003800000 */
[----:B------:R1:W-:Y:S01]  /*5100*/  @!P3 STG.E.U8 desc[UR36][R6.64+0x70], R11 ;  /* 0x0000700b0600b986 */ /* 0x0003e2000c101124 */
[----:B------:R-:W-:Y:S05]  /*5110*/  @P2 BRA `(.L_x_158) ;  /* 0x00000000000c2947 */ /* 0x000fea0003800000 */
[----:B------:R-:W1:Y:S02]  /*5120*/  LDG.E.U8 R148, desc[UR36][R8.64+0x71] ;  /* 0x0000712408947981 */ /* 0x000e64000c1e1100 */
[----:B-1----:R-:W-:-:S05]  /*5130*/  PRMT R11, R148, 0x8880, RZ ;  /* 0x00008880940b7816 */ /* 0x002fca00000000ff */
[----:B------:R-:W-:-:S07]  /*5140*/  IMAD R12, R11, R136, RZ ;  /* 0x000000880b0c7224 */ /* 0x000fce00078e02ff */
.L_x_158:
[----:B------:R-:W-:Y:S05]  /*5150*/  BSYNC B1 ;  /* 0x0000000000017941 */ /* 0x000fea0003800000 */
.L_x_157:
[----:B------:R-:W-:Y:S01]  /*5160*/  @!P2 IMAD R83, R83, R137, R12 ;  /* 0x000000895353a224 */ /* 0x000fe200078e020c */
[----:B------:R-:W-:Y:S04]  /*5170*/  BSSY B1, `(.L_x_159) ;  /* 0x0000006000017945 */ /* 0x000fe80003800000 */
[----:B------:R0:W-:Y:S01]  /*5180*/  @!P2 STG.E.U8 desc[UR36][R6.64+0x71], R83 ;  /* 0x000071530600a986 */ /* 0x0001e2000c101124 */
[----:B------:R-:W-:Y:S05]  /*5190*/  @P5 BRA `(.L_x_160) ;  /* 0x00000000000c5947 */ /* 0x000fea0003800000 */
[----:B------:R-:W1:Y:S02]  /*51a0*/  LDG.E.U8 R148, desc[UR36][R2.64+0x78] ;  /* 0x0000782402947981 */ /* 0x000e64000c1e1100 */
[----:B-1----:R-:W-:-:S05]  /*51b0*/  PRMT R11, R148, 0x8880, RZ ;  /* 0x00008880940b7816 */ /* 0x002fca00000000ff */
[----:B------:R-:W-:-:S07]  /*51c0*/  IMAD R12, R11, R136, RZ ;  /* 0x000000880b0c7224 */ /* 0x000fce00078e02ff */
.L_x_160:
[----:B------:R-:W-:Y:S05]  /*51d0*/  BSYNC B1 ;  /* 0x0000000000017941 */ /* 0x000fea0003800000 */
.L_x_159:
[----:B-1----:R-:W-:Y:S01]  /*51e0*/  @!P5 IMAD R11, R84, R137, R12 ;  /* 0x00000089540bd224 */ /* 0x002fe200078e020c */
[----:B------:R-:W-:Y:S04]  /*51f0*/  BSSY B1, `(.L_x_161) ;  /* 0x0000006000017945 */ /* 0x000fe80003800000 */
[----:B------:R1:W-:Y:S01]  /*5200*/  @!P5 STG.E.U8 desc[UR36][R4.64+0x78], R11 ;  /* 0x0000780b0400d986 */ /* 0x0003e2000c101124 */
[----:B------:R-:W-:Y:S05]  /*5210*/  @P4 BRA `(.L_x_162) ;  /* 0x00000000000c4947 */ /* 0x000fea0003800000 */
[----:B------:R-:W1:Y:S02]  /*5220*/  LDG.E.U8 R148, desc[UR36][R2.64+0x79] ;  /* 0x0000792402947981 */ /* 0x000e64000c1e1100 */
[----:B-1----:R-:W-:-:S05]  /*5230*/  PRMT R11, R148, 0x8880, RZ ;  /* 0x00008880940b7816 */ /* 0x002fca00000000ff */
[----:B------:R-:W-:-:S07]  /*5240*/  IMAD R12, R11, R136, RZ ;  /* 0x000000880b0c7224 */ /* 0x000fce00078e02ff */
.L_x_162:
[----:B------:R-:W-:Y:S05]  /*5250*/  BSYNC B1 ;  /* 0x0000000000017941 */ /* 0x000fea0003800000 */
.L_x_161:
        /* <DEDUP_REMOVED lines=13> */
.L_x_164:
[----:B------:R-:W-:Y:S05]  /*5330*/  BSYNC B1 ;  /* 0x0000000000017941 */ /* 0x000fea0003800000 */
.L_x_163:
[----:B-1----:R-:W-:Y:S01]  /*5340*/  @!P1 IMAD R11, R86, R137, R12 ;  /* 0x00000089560b9224 */ /* 0x002fe200078e020c */
[----:B------:R-:W-:Y:S04]  /*5350*/  BSSY B1, `(.L_x_165) ;  /* 0x0000006000017945 */ /* 0x000fe80003800000 */
[----:B------:R1:W-:Y:S01]  /*5360*/  @!P1 STG.E.U8 desc[UR36][R6.64+0x78], R11 ;  /* 0x0000780b06009986 */ /* 0x0003e2000c101124 */
[----:B------:R-:W-:Y:S05]  /*5370*/  @P0 BRA `(.L_x_166) ;  /* 0x00000000000c0947 */ /* 0x000fea0003800000 */
[----:B------:R-:W1:Y:S02]  /*5380*/  LDG.E.U8 R148, desc[UR36][R8.64+0x79] ;  /* 0x0000792408947981 */ /* 0x000e64000c1e1100 */
[----:B-1----:R-:W-:-:S05]  /*5390*/  PRMT R11, R148, 0x8880, RZ ;  /* 0x00008880940b7816 */ /* 0x002fca00000000ff */
[----:B------:R-:W-:-:S07]  /*53a0*/  IMAD R12, R11, R136, RZ ;  /* 0x000000880b0c7224 */ /* 0x000fce00078e02ff */
.L_x_166:
[----:B------:R-:W-:Y:S05]  /*53b0*/  BSYNC B1 ;  /* 0x0000000000017941 */ /* 0x000fea0003800000 */
.L_x_165:
[----:B------:R-:W-:Y:S01]  /*53c0*/  @!P0 IMAD R87, R87, R137, R12 ;  /* 0x0000008957578224 */ /* 0x000fe200078e020c */
[----:B------:R-:W-:Y:S04]  /*53d0*/  BSSY B1, `(.L_x_167) ;  /* 0x0000006000017945 */ /* 0x000fe80003800000 */
[----:B------:R0:W-:Y:S01]  /*53e0*/  @!P0 STG.E.U8 desc[UR36][R6.64+0x79], R87 ;  /* 0x0000795706008986 */ /* 0x0001e2000c101124 */
[----:B------:R-:W-:Y:S05]  /*53f0*/  @P5 BRA `(.L_x_168) ;  /* 0x00000000000c5947 */ /* 0x000fea0003800000 */
[----:B------:R-:W1:Y:S02]  /*5400*/  LDG.E.U8 R148, desc[UR36][R2.64+0x80] ;  /* 0x0000802402947981 */ /* 0x000e64000c1e1100 */
[----:B-1----:R-:W-:-:S05]  /*5410*/  PRMT R11, R148, 0x8880, RZ ;  /* 0x00008880940b7816 */ /* 0x002fca00000000ff */
[----:B------:R-:W-:-:S07]  /*5420*/  IMAD R12, R11, R136, RZ ;  /* 0x000000880b0c7224 */ /* 0x000fce00078e02ff */
.L_x_168:
[----:B------:R-:W-:Y:S05]  /*5430*/  BSYNC B1 ;  /* 0x0000000000017941 */ /* 0x000fea0003800000 */
.L_x_167:
[----:B-1----:R-:W-:Y:S01]  /*5440*/  @!P5 IMAD R11, R56, R137, R12 ;  /* 0x00000089380bd224 */ /* 0x002fe200078e020c */
[----:B------:R-:W-:Y:S04]  /*5450*/  BSSY B1, `(.L_x_169) ;  /* 0x0000006000017945 */ /* 0x000fe80003800000 */
[----:B------:R1:W-:Y:S01]  /*5460*/  @!P5 STG.E.U8 desc[UR36][R4.64+0x80], R11 ;  /* 0x0000800b0400d986 */ /* 0x0003e2000c101124 */
[----:B------:R-:W-:Y:S05]  /*5470*/  @P4 BRA `(.L_x_170) ;  /* 0x00000000000c4947 */ /* 0x000fea0003800000 */
[----:B------:R-:W1:Y:S02]  /*5480*/  LDG.E.U8 R148, desc[UR36][R2.64+0x81] ;  /* 0x0000812402947981 */ /* 0x000e64000c1e1100 */
[----:B-1----:R-:W-:-:S05]  /*5490*/  PRMT R11, R148, 0x8880, RZ ;  /* 0x00008880940b7816 */ /* 0x002fca00000000ff */
[----:B------:R-:W-:-:S07]  /*54a0*/  IMAD R12, R11, R136, RZ ;  /* 0x000000880b0c7224 */ /* 0x000fce00078e02ff */
.L_x_170:
[----:B------:R-:W-:Y:S05]  /*54b0*/  BSYNC B1 ;  /* 0x0000000000017941 */ /* 0x000fea0003800000 */
.L_x_169:
        /* <DEDUP_REMOVED lines=13> */
.L_x_172:
[----:B------:R-:W-:Y:S05]  /*5590*/  BSYNC B1 ;  /* 0x0000000000017941 */ /* 0x000fea0003800000 */
.L_x_171:
[----:B-1----:R-:W-:Y:S01]  /*55a0*/  @!P3 IMAD R11, R58, R137, R12 ;  /* 0x000000893a0bb224 */ /* 0x002fe200078e020c */
[----:B------:R-:W-:Y:S04]  /*55b0*/  BSSY B1, `(.L_x_173) ;  /* 0x0000006000017945 */ /* 0x000fe80003800000 */
[----:B------:R1:W-:Y:S01]  /*55c0*/  @!P3 STG.E.U8 desc[UR36][R6.64+0x80], R11 ;  /* 0x0000800b0600b986 */ /* 0x0003e2000c101124 */
[----:B------:R-:W-:Y:S05]  /*55d0*/  @P2 BRA `(.L_x_174) ;  /* 0x00000000000c2947 */ /* 0x000fea0003800000 */
[----:B------:R-:W1:Y:S02]  /*55e0*/  LDG.E.U8 R148, desc[UR36][R8.64+0x81] ;  /* 0x0000812408947981 */ /* 0x000e64000c1e1100 */
[----:B-1----:R-:W-:-:S05]  /*55f0*/  PRMT R11, R148, 0x8880, RZ ;  /* 0x00008880940b7816 */ /* 0x002fca00000000ff */
[----:B------:R-:W-:-:S07]  /*5600*/  IMAD R12, R11, R136, RZ ;  /* 0x000000880b0c7224 */ /* 0x000fce00078e02ff */
.L_x_174:
[----:B------:R-:W-:Y:S05]  /*5610*/  BSYNC B1 ;  /* 0x0000000000017941 */ /* 0x000fea0003800000 */
.L_x_173:
[----:B------:R-:W-:Y:S01]  /*5620*/  @!P2 IMAD R59, R59, R137, R12 ;  /* 0x000000893b3ba224 */ /* 0x000fe200078e020c */
[----:B------:R-:W-:Y:S04]  /*5630*/  BSSY B1, `(.L_x_175) ;  /* 0x0000006000017945 */ /* 0x000fe80003800000 */
[----:B------:R0:W-:Y:S01]  /*5640*/  @!P2 STG.E.U8 desc[UR36][R6.64+0x81], R59 ;  /* 0x0000813b0600a986 */ /* 0x0001e2000c101124 */
[----:B------:R-:W-:Y:S05]  /*5650*/  @P5 BRA `(.L_x_176) ;  /* 0x00000000000c5947 */ /* 0x000fea0003800000 */
[----:B------:R-:W1:Y:S02]  /*5660*/  LDG.E.U8 R148, desc[UR36][R2.64+0x88] ;  /* 0x0000882402947981 */ /* 0x000e64000c1e1100 */
[----:B-1----:R-:W-:-:S05]  /*5670*/  PRMT R11, R148, 0x8880, RZ ;  /* 0x00008880940b7816 */ /* 0x002fca00000000ff */
[----:B------:R-:W-:-:S07]  /*5680*/  IMAD R12, R11, R136, RZ ;  /* 0x000000880b0c7224 */ /* 0x000fce00078e02ff */
.L_x_176:
[----:B------:R-:W-:Y:S05]  /*5690*/  BSYNC B1 ;  /* 0x0000000000017941 */ /* 0x000fea0003800000 */
.L_x_175:
[----:B-1----:R-:W-:Y:S01]  /*56a0*/  @!P5 IMAD R11, R60, R137, R12 ;  /* 0x000000893c0bd224 */ /* 0x002fe200078e020c */
[----:B------:R-:W-:Y:S04]  /*56b0*/  BSSY B1, `(.L_x_177) ;  /* 0x0000006000017945 */ /* 0x000fe80003800000 */
[----:B------:R1:W-:Y:S01]  /*56c0*/  @!P5 STG.E.U8 desc[UR36][R4.64+0x88], R11 ;  /* 0x0000880b0400d986 */ /* 0x0003e2000c101124 */
[----:B------:R-:W-:Y:S05]  /*56d0*/  @P4 BRA `(.L_x_178) ;  /* 0x00000000000c4947 */ /* 0x000fea0003800000 */
[----:B------:R-:W1:Y:S02]  /*56e0*/  LDG.E.U8 R148, desc[UR36][R2.64+0x89] ;  /* 0x0000892402947981 */ /* 0x000e64000c1e1100 */
[----:B-1----:R-:W-:-:S05]  /*56f0*/  PRMT R11, R148, 0x8880, RZ ;  /* 0x00008880940b7816 */ /* 0x002fca00000000ff */
[----:B------:R-:W-:-:S07]  /*5700*/  IMAD R12, R11, R136, RZ ;  /* 0x000000880b0c7224 */ /* 0x000fce00078e02ff */
.L_x_178:
[----:B------:R-:W-:Y:S05]  /*5710*/  BSYNC B1 ;  /* 0x0000000000017941 */ /* 0x000fea0003800000 */
.L_x_177:
        /* <DEDUP_REMOVED lines=13> */
.L_x_180:
[----:B------:R-:W-:Y:S05]  /*57f0*/  BSYNC B1 ;  /* 0x0000000000017941 */ /* 0x000fea0003800000 */
.L_x_179:
[----:B-1----:R-:W-:Y:S01]  /*5800*/  @!P1 IMAD R11, R62, R137, R12 ;  /* 0x000000893e0b9224 */ /* 0x002fe200078e020c */
[----:B------:R-:W-:Y:S04]  /*5810*/  BSSY B1, `(.L_x_181) ;  /* 0x0000006000017945 */ /* 0x000fe80003800000 */
[----:B------:R1:W-:Y:S01]  /*5820*/  @!P1 STG.E.U8 desc[UR36][R6.64+0x88], R11 ;  /* 0x0000880b06009986 */ /* 0x0003e2000c101124 */
[----:B------:R-:W-:Y:S05]  /*5830*/  @P0 BRA `(.L_x_182) ;  /* 0x00000000000c0947 */ /* 0x000fea0003800000 */
[----:B------:R-:W1:Y:S02]  /*5840*/  LDG.E.U8 R148, desc[UR36][R8.64+0x89] ;  /* 0x0000892408947981 */ /* 0x000e64000c1e1100 */
[----:B-1----:R-:W-:-:S05]  /*5850*/  PRMT R11, R148, 0x8880, RZ ;  /* 0x00008880940b7816 */ /* 0x002fca00000000ff */
[----:B------:R-:W-:-:S07]  /*5860*/  IMAD R12, R11, R136, RZ ;  /* 0x000000880b0c7224 */ /* 0x000fce00078e02ff */
.L_x_182:
[----:B------:R-:W-:Y:S05]  /*5870*/  BSYNC B1 ;  /* 0x0000000000017941 */ /* 0x000fea0003800000 */
.L_x_181:
[----:B------:R-:W-:Y:S01]  /*5880*/  @!P0 IMAD R63, R63, R137, R12 ;  /* 0x000000893f3f8224 */ /* 0x000fe200078e020c */
[----:B------:R-:W-:Y:S04]  /*5890*/  BSSY B1, `(.L_x_183) ;  /* 0x0000006000017945 */ /* 0x000fe80003800000 */
[----:B------:R0:W-:Y:S01]  /*58a0*/  @!P0 STG.E.U8 desc[UR36][R6.64+0x89], R63 ;  /* 0x0000893f06008986 */ /* 0x0001e2000c101124 */
[----:B------:R-:W-:Y:S05]  /*58b0*/  @P5 BRA `(.L_x_184) ;  /* 0x00000000000c5947 */ /* 0x000fea0003800000 */
[----:B------:R-:W1:Y:S02]  /*58c0*/  LDG.E.U8 R148, desc[UR36][R2.64+0x90] ;  /* 0x0000902402947981 */ /* 0x000e64000c1e1100 */
[----:B-1----:R-:W-:-:S05]  /*58d0*/  PRMT R11, R148, 0x8880, RZ ;  /* 0x00008880940b7816 */ /* 0x002fca00000000ff */
[----:B------:R-:W-:-:S07]  /*58e0*/  IMAD R12, R11, R136, RZ ;  /* 0x000000880b0c7224 */ /* 0x000fce00078e02ff */
.L_x_184:
[----:B------:R-:W-:Y:S05]  /*58f0*/  BSYNC B1 ;  /* 0x0000000000017941 */ /* 0x000fea0003800000 */
.L_x_183:
[----:B-1----:R-:W-:Y:S01]  /*5900*/  @!P5 IMAD R11, R64, R137, R12 ;  /* 0x00000089400bd224 */ /* 0x002fe200078e020c */
[----:B------:R-:W-:Y:S04]  /*5910*/  BSSY B1, `(.L_x_185) ;  /* 0x0000006000017945 */ /* 0x000fe80003800000 */
[----:B------:R1:W-:Y:S01]  /*5920*/  @!P5 STG.E.U8 desc[UR36][R4.64+0x90], R11 ;  /* 0x0000900b0400d986 */ /* 0x0003e2000c101124 */
[----:B------:R-:W-:Y:S05]  /*5930*/  @P4 BRA `(.L_x_186) ;  /* 0x00000000000c4947 */ /* 0x000fea0003800000 */
[----:B------:R-:W1:Y:S02]  /*5940*/  LDG.E.U8 R148, desc[UR36][R2.64+0x91] ;  /* 0x0000912402947981 */ /* 0x000e64000c1e1100 */
[----:B-1----:R-:W-:-:S05]  /*5950*/  PRMT R11, R148, 0x8880, RZ ;  /* 0x00008880940b7816 */ /* 0x002fca00000000ff */
[----:B------:R-:W-:-:S07]  /*5960*/  IMAD R12, R11, R136, RZ ;  /* 0x000000880b0c7224 */ /* 0x000fce00078e02ff */
.L_x_186:
[----:B------:R-:W-:Y:S05]  /*5970*/  BSYNC B1 ;  /* 0x0000000000017941 */ /* 0x000fea0003800000 */
.L_x_185:
        /* <DEDUP_REMOVED lines=13> */
.L_x_188:
[----:B------:R-:W-:Y:S05]  /*5a50*/  BSYNC B1 ;  /* 0x0000000000017941 */ /* 0x000fea0003800000 */
.L_x_187:
[----:B-1----:R-:W-:Y:S01]  /*5a60*/  @!P3 IMAD R11, R66, R137, R12 ;  /* 0x00000089420bb224 */ /* 0x002fe200078e020c */
[----:B------:R-:W-:Y:S04]  /*5a70*/  BSSY B1, `(.L_x_189) ;  /* 0x0000006000017945 */ /* 0x000fe80003800000 */
[----:B------:R1:W-:Y:S01]  /*5a80*/  @!P3 STG.E.U8 desc[UR36][R6.64+0x90], R11 ;  /* 0x0000900b0600b986 */ /* 0x0003e2000c101124 */
[----:B------:R-:W-:Y:S05]  /*5a90*/  @P2 BRA `(.L_x_190) ;  /* 0x00000000000c2947 */ /* 0x000fea0003800000 */
[----:B------:R-:W1:Y:S02]  /*5aa0*/  LDG.E.U8 R148, desc[UR36][R8.64+0x91] ;  /* 0x0000912408947981 */ /* 0x000e64000c1e1100 */
[----:B-1----:R-:W-:-:S05]  /*5ab0*/  PRMT R11, R148, 0x8880, RZ ;  /* 0x00008880940b7816 */ /* 0x002fca00000000ff */
[----:B------:R-:W-:-:S07]  /*5ac0*/  IMAD R12, R11, R136, RZ ;  /* 0x000000880b0c7224 */ /* 0x000fce00078e02ff */
.L_x_190:
[----:B------:R-:W-:Y:S05]  /*5ad0*/  BSYNC B1 ;  /* 0x0000000000017941 */ /* 0x000fea0003800000 */
.L_x_189:
[----:B------:R-:W-:Y:S01]  /*5ae0*/  @!P2 IMAD R67, R67, R137, R12 ;  /* 0x000000894343a224 */ /* 0x000fe200078e020c */
[----:B------:R-:W-:Y:S04]  /*5af0*/  BSSY B1, `(.L_x_191) ;  /* 0x0000006000017945 */ /* 0x000fe80003800000 */
[----:B------:R0:W-:Y:S01]  /*5b00*/  @!P2 STG.E.U8 desc[UR36][R6.64+0x91], R67 ;  /* 0x000091430600a986 */ /* 0x0001e2000c101124 */
[----:B------:R-:W-:Y:S05]  /*5b10*/  @P5 BRA `(.L_x_192) ;  /* 0x00000000000c5947 */ /* 0x000fea0003800000 */
[----:B------:R-:W1:Y:S02]  /*5b20*/  LDG.E.U8 R148, desc[UR36][R2.64+0x98] ;  /* 0x0000982402947981 */ /* 0x000e64000c1e1100 */
[----:B-1----:R-:W-:-:S05]  /*5b30*/  PRMT R11, R148, 0x8880, RZ ;  /* 0x00008880940b7816 */ /* 0x002fca00000000ff */
[----:B------:R-:W-:-:S07]  /*5b40*/  IMAD R12, R11, R136, RZ ;  /* 0x000000880b0c7224 */ /* 0x000fce00078e02ff */
.L_x_192:
[----:B------:R-:W-:Y:S05]  /*5b50*/  BSYNC B1 ;  /* 0x0000000000017941 */ /* 0x000fea0003800000 */
.L_x_191:
[----:B-1----:R-:W-:Y:S01]  /*5b60*/  @!P5 IMAD R11, R68, R137, R12 ;  /* 0x00000089440bd224 */ /* 0x002fe200078e020c */
[----:B------:R-:W-:Y:S04]  /*5b70*/  BSSY B1, `(.L_x_193) ;  /* 0x0000006000017945 */ /* 0x000fe80003800000 */
[----:B------:R1:W-:Y:S01]  /*5b80*/  @!P5 STG.E.U8 desc[UR36][R4.64+0x98], R11 ;  /* 0x0000980b0400d986 */ /* 0x0003e2000c101124 */
[----:B------:R-:W-:Y:S05]  /*5b90*/  @P4 BRA `(.L_x_194) ;  /* 0x00000000000c4947 */ /* 0x000fea0003800000 */
[----:B------:R-:W1:Y:S02]  /*5ba0*/  LDG.E.U8 R148, desc[UR36][R2.64+0x99] ;  /* 0x0000992402947981 */ /* 0x000e64000c1e1100 */
[----:B-1----:R-:W-:-:S05]  /*5bb0*/  PRMT R11, R148, 0x8880, RZ ;  /* 0x00008880940b7816 */ /* 0x002fca00000000ff */
[----:B------:R-:W-:-:S07]  /*5bc0*/  IMAD R12, R11, R136, RZ ;  /* 0x000000880b0c7224 */ /* 0x000fce00078e02ff */
.L_x_194:
[----:B------:R-:W-:Y:S05]  /*5bd0*/  BSYNC B1 ;  /* 0x0000000000017941 */ /* 0x000fea0003800000 */
.L_x_193:
        /* <DEDUP_REMOVED lines=13> */
.L_x_196:
[----:B------:R-:W-:Y:S05]  /*5cb0*/  BSYNC B1 ;  /* 0x0000000000017941 */ /* 0x000fea0003800000 */
.L_x_195:
[----:B-1----:R-:W-:Y:S01]  /*5cc0*/  @!P1 IMAD R11, R70, R137, R12 ;  /* 0x00000089460b9224 */ /* 0x002fe200078e020c */
[----:B------:R-:W-:Y:S04]  /*5cd0*/  BSSY B1, `(.L_x_197) ;  /* 0x0000006000017945 */ /* 0x000fe80003800000 */
[----:B------:R1:W-:Y:S01]  /*5ce0*/  @!P1 STG.E.U8 desc[UR36][R6.64+0x98], R11 ;  /* 0x0000980b06009986 */ /* 0x0003e2000c101124 */
[----:B------:R-:W-:Y:S05]  /*5cf0*/  @P0 BRA `(.L_x_198) ;  /* 0x00000000000c0947 */ /* 0x000fea0003800000 */
[----:B------:R-:W1:Y:S02]  /*5d00*/  LDG.E.U8 R148, desc[UR36][R8.64+0x99] ;  /* 0x0000992408947981 */ /* 0x000e64000c1e1100 */
[----:B-1----:R-:W-:-:S05]  /*5d10*/  PRMT R11, R148, 0x8880, RZ ;  /* 0x00008880940b7816 */ /* 0x002fca00000000ff */
[----:B------:R-:W-:-:S07]  /*5d20*/  IMAD R12, R11, R136, RZ ;  /* 0x000000880b0c7224 */ /* 0x000fce00078e02ff */
.L_x_198:
[----:B------:R-:W-:Y:S05]  /*5d30*/  BSYNC B1 ;  /* 0x0000000000017941 */ /* 0x000fea0003800000 */
.L_x_197:
[----:B------:R-:W-:Y:S01]  /*5d40*/  @!P0 IMAD R71, R71, R137, R12 ;  /* 0x0000008947478224 */ /* 0x000fe200078e020c */
[----:B------:R-:W-:Y:S04]  /*5d50*/  BSSY B1, `(.L_x_199) ;  /* 0x0000006000017945 */ /* 0x000fe80003800000 */
[----:B------:R0:W-:Y:S01]  /*5d60*/  @!P0 STG.E.U8 desc[UR36][R6.64+0x99], R71 ;  /* 0x0000994706008986 */ /* 0x0001e2000c101124 */
[----:B------:R-:W-:Y:S05]  /*5d70*/  @P5 BRA `(.L_x_200) ;  /* 0x00000000000c5947 */ /* 0x000fea0003800000 */
[----:B------:R-:W1:Y:S02]  /*5d80*/  LDG.E.U8 R148, desc[UR36][R2.64+0xa0] ;  /* 0x0000a02402947981 */ /* 0x000e64000c1e1100 */
[----:B-1----:R-:W-:-:S05]  /*5d90*/  PRMT R11, R148, 0x8880, RZ ;  /* 0x00008880940b7816 */ /* 0x002fca00000000ff */
[----:B------:R-:W-:-:S07]  /*5da0*/  IMAD R12, R11, R136, RZ ;  /* 0x000000880b0c7224 */ /* 0x000fce00078e02ff */
.L_x_200:
[----:B------:R-:W-:Y:S05]  /*5db0*/  BSYNC B1 ;  /* 0x0000000000017941 */ /* 0x000fea0003800000 */
.L_x_199:
[----:B-1----:R-:W-:Y:S01]  /*5dc0*/  @!P5 IMAD R11, R40, R137, R12 ;  /* 0x00000089280bd224 */ /* 0x002fe200078e020c */
[----:B------:R-:W-:Y:S04]  /*5dd0*/  BSSY B1, `(.L_x_201) ;  /* 0x0000006000017945 */ /* 0x000fe80003800000 */
[----:B------:R1:W-:Y:S01]  /*5de0*/  @!P5 STG.E.U8 desc[UR36][R4.64+0xa0], R11 ;  /* 0x0000a00b0400d986 */ /* 0x0003e2000c101124 */
[----:B------:R-:W-:Y:S05]  /*5df0*/  @P4 BRA `(.L_x_202) ;  /* 0x00000000000c4947 */ /* 0x000fea0003800000 */
[----:B------:R-:W1:Y:S02]  /*5e00*/  LDG.E.U8 R148, desc[UR36][R2.64+0xa1] ;  /* 0x0000a12402947981 */ /* 0x000e64000c1e1100 */
[----:B-1----:R-:W-:-:S05]  /*5e10*/  PRMT R11, R148, 0x8880, RZ ;  /* 0x00008880940b7816 */ /* 0x002fca00000000ff */
[----:B------:R-:W-:-:S07]  /*5e20*/  IMAD R12, R11, R136, RZ ;  /* 0x000000880b0c7224 */ /* 0x000fce00078e02ff */
.L_x_202:
[----:B------:R-:W-:Y:S05]  /*5e30*/  BSYNC B1 ;  /* 0x0000000000017941 */ /* 0x000fea0003800000 */
.L_x_201:
        /* <DEDUP_REMOVED lines=13> */
.L_x_204:
[----:B------:R-:W-:Y:S05]  /*5f10*/  BSYNC B1 ;  /* 0x0000000000017941 */ /* 0x000fea0003800000 */
.L_x_203:
[----:B-1----:R-:W-:Y:S01]  /*5f20*/  @!P3 IMAD R11, R42, R137, R12 ;  /* 0x000000892a0bb224 */ /* 0x002fe200078e020c */
[----:B------:R-:W-:Y:S04]  /*5f30*/  BSSY B1, `(.L_x_205) ;  /* 0x0000006000017945 */ /* 0x000fe80003800000 */
[----:B------:R1:W-:Y:S01]  /*5f40*/  @!P3 STG.E.U8 desc[UR36][R6.64+0xa0], R11 ;  /* 0x0000a00b0600b986 */ /* 0x0003e2000c101124 */
[----:B------:R-:W-:Y:S05]  /*5f50*/  @P2 BRA `(.L_x_206) ;  /* 0x00000000000c2947 */ /* 0x000fea0003800000 */
[----:B------:R-:W1:Y:S02]  /*5f60*/  LDG.E.U8 R148, desc[UR36][R8.64+0xa1] ;  /* 0x0000a12408947981 */ /* 0x000e64000c1e1100 */
[----:B-1----:R-:W-:-:S05]  /*5f70*/  PRMT R11, R148, 0x8880, RZ ;  /* 0x00008880940b7816 */ /* 0x002fca00000000ff */
[----:B------:R-:W-:-:S07]  /*5f80*/  IMAD R12, R11, R136, RZ ;  /* 0x000000880b0c7224 */ /* 0x000fce00078e02ff */
.L_x_206:
[----:B------:R-:W-:Y:S05]  /*5f90*/  BSYNC B1 ;  /* 0x0000000000017941 */ /* 0x000fea0003800000 */
.L_x_205:
[----:B------:R-:W-:Y:S01]  /*5fa0*/  @!P2 IMAD R43, R43, R137, R12 ;  /* 0x000000892b2ba224 */ /* 0x000fe200078e020c */
[----:B------:R-:W-:Y:S04]  /*5fb0*/  BSSY B1, `(.L_x_207) ;  /* 0x0000006000017945 */ /* 0x000fe80003800000 */
[----:B------:R0:W-:Y:S01]  /*5fc0*/  @!P2 STG.E.U8 desc[UR36][R6.64+0xa1], R43 ;  /* 0x0000a12b0600a986 */ /* 0x0001e2000c101124 */
[----:B------:R-:W-:Y:S05]  /*5fd0*/  @P5 BRA `(.L_x_208) ;  /* 0x00000000000c5947 */ /* 0x000fea0003800000 */
[----:B------:R-:W1:Y:S02]  /*5fe0*/  LDG.E.U8 R148, desc[UR36][R2.64+0xa8] ;  /* 0x0000a82402947981 */ /* 0x000e64000c1e1100 */
[----:B-1----:R-:W-:-:S05]  /*5ff0*/  PRMT R11, R148, 0x8880, RZ ;  /* 0x00008880940b7816 */ /* 0x002fca00000000ff */
[----:B------:R-:W-:-:S07]  /*6000*/  IMAD R12, R11, R136, RZ ;  /* 0x000000880b0c7224 */ /* 0x000fce00078e02ff */
.L_x_208:
[----:B------:R-:W-:Y:S05]  /*6010*/  BSYNC B1 ;  /* 0x0000000000017941 */ /* 0x000fea0003800000 */
.L_x_207:
[----:B-1----:R-:W-:Y:S01]  /*6020*/  @!P5 IMAD R11, R44, R137, R12 ;  /* 0x000000892c0bd224 */ /* 0x002fe200078e020c */
[----:B------:R-:W-:Y:S04]  /*6030*/  BSSY B1, `(.L_x_209) ;  /* 0x0000006000017945 */ /* 0x000fe80003800000 */
[----:B------:R1:W-:Y:S01]  /*6040*/  @!P5 STG.E.U8 desc[UR36][R4.64+0xa8], R11 ;  /* 0x0000a80b0400d986 */ /* 0x0003e2000c101124 */
[----:B------:R-:W-:Y:S05]  /*6050*/  @P4 BRA `(.L_x_210) ;  /* 0x00000000000c4947 */ /* 0x000fea0003800000 */
[----:B------:R-:W1:Y:S02]  /*6060*/  LDG.E.U8 R148, desc[UR36][R2.64+0xa9] ;  /* 0x0000a92402947981 */ /* 0x000e64000c1e1100 */
[----:B-1----:R-:W-:-:S05]  /*6070*/  PRMT R11, R148, 0x8880, RZ ;  /* 0x00008880940b7816 */ /* 0x002fca00000000ff */
[----:B------:R-:W-:-:S07]  /*6080*/  IMAD R12, R11, R136, RZ ;  /* 0x000000880b0c7224 */ /* 0x000fce00078e02ff */
.L_x_210:
[----:B------:R-:W-:Y:S05]  /*6090*/  BSYNC B1 ;  /* 0x0000000000017941 */ /* 0x000fea0003800000 */
.L_x_209:
        /* <DEDUP_REMOVED lines=13> */
.L_x_212:
[----:B------:R-:W-:Y:S05]  /*6170*/  BSYNC B1 ;  /* 0x0000000000017941 */ /* 0x000fea0003800000 */
.L_x_211:
[----:B-1----:R-:W-:Y:S01]  /*6180*/  @!P1 IMAD R11, R46, R137, R12 ;  /* 0x000000892e0b9224 */ /* 0x002fe200078e020c */
[----:B------:R-:W-:Y:S04]  /*6190*/  BSSY B1, `(.L_x_213) ;  /* 0x0000006000017945 */ /* 0x000fe80003800000 */
[----:B------:R1:W-:Y:S01]  /*61a0*/  @!P1 STG.E.U8 desc[UR36][R6.64+0xa8], R11 ;  /* 0x0000a80b06009986 */ /* 0x0003e2000c101124 */
[----:B------:R-:W-:Y:S05]  /*61b0*/  @P0 BRA `(.L_x_214) ;  /* 0x00000000000c0947 */ /* 0x000fea0003800000 */
[----:B------:R-:W1:Y:S02]  /*61c0*/  LDG.E.U8 R148, desc[UR36][R8.64+0xa9] ;  /* 0x0000a92408947981 */ /* 0x000e64000c1e1100 */
[----:B-1----:R-:W-:-:S05]  /*61d0*/  PRMT R11, R148, 0x8880, RZ ;  /* 0x00008880940b7816 */ /* 0x002fca00000000ff */
[----:B------:R-:W-:-:S07]  /*61e0*/  IMAD R12, R11, R136, RZ ;  /* 0x000000880b0c7224 */ /* 0x000fce00078e02ff */
.L_x_214:
[----:B------:R-:W-:Y:S05]  /*61f0*/  BSYNC B1 ;  /* 0x0000000000017941 */ /* 0x000fea0003800000 */
.L_x_213:
[----:B------:R-:W-:Y:S01]  /*6200*/  @!P0 IMAD R47, R47, R137, R12 ;  /* 0x000000892f2f8224 */ /* 0x000fe200078e020c */
[----:B------:R-:W-:Y:S04]  /*6210*/  BSSY B1, `(.L_x_215) ;  /* 0x0000006000017945 */ /* 0x000fe80003800000 */
[----:B------:R0:W-:Y:S01]  /*6220*/  @!P0 STG.E.U8 desc[UR36][R6.64+0xa9], R47 ;  /* 0x0000a92f06008986 */ /* 0x0001e2000c101124 */
[----:B------:R-:W-:Y:S05]  /*6230*/  @P5 BRA `(.L_x_216) ;  /* 0x00000000000c5947 */ /* 0x000fea0003800000 */
[----:B------:R-:W1:Y:S02]  /*6240*/  LDG.E.U8 R148, desc[UR36][R2.64+0xb0] ;  /* 0x0000b02402947981 */ /* 0x000e64000c1e1100 */
[----:B-1----:R-:W-:-:S05]  /*6250*/  PRMT R11, R148, 0x8880, RZ ;  /* 0x00008880940b7816 */ /* 0x002fca00000000ff */
[----:B------:R-:W-:-:S07]  /*6260*/  IMAD R12, R11, R136, RZ ;  /* 0x000000880b0c7224 */ /* 0x000fce00078e02ff */
.L_x_216:
[----:B------:R-:W-:Y:S05]  /*6270*/  BSYNC B1 ;  /* 0x0000000000017941 */ /* 0x000fea0003800000 */
.L_x_215:
[----:B-1----:R-:W-:Y:S01]  /*6280*/  @!P5 IMAD R11, R48, R137, R12 ;  /* 0x00000089300bd224 */ /* 0x002fe200078e020c */
[----:B------:R-:W-:Y:S04]  /*6290*/  BSSY B1, `(.L_x_217) ;  /* 0x0000006000017945 */ /* 0x000fe80003800000 */
[----:B------:R1:W-:Y:S01]  /*62a0*/  @!P5 STG.E.U8 desc[UR36][R4.64+0xb0], R11 ;  /* 0x0000b00b0400d986 */ /* 0x0003e2000c101124 */
[----:B------:R-:W-:Y:S05]  /*62b0*/  @P4 BRA `(.L_x_218) ;  /* 0x00000000000c4947 */ /* 0x000fea0003800000 */
[----:B------:R-:W1:Y:S02]  /*62c0*/  LDG.E.U8 R148, desc[UR36][R2.64+0xb1] ;  /* 0x0000b12402947981 */ /* 0x000e64000c1e1100 */
[----:B-1----:R-:W-:-:S05]  /*62d0*/  PRMT R11, R148, 0x8880, RZ ;  /* 0x00008880940b7816 */ /* 0x002fca00000000ff */
[----:B------:R-:W-:-:S07]  /*62e0*/  IMAD R12, R11, R136, RZ ;  /* 0x000000880b0c7224 */ /* 0x000fce00078e02ff */
.L_x_218:
[----:B------:R-:W-:Y:S05]  /*62f0*/  BSYNC B1 ;  /* 0x0000000000017941 */ /* 0x000fea0003800000 */
.L_x_217:
        /* <DEDUP_REMOVED lines=13> */
.L_x_220:
[----:B------:R-:W-:Y:S05]  /*63d0*/  BSYNC B1 ;  /* 0x0000000000017941 */ /* 0x000fea0003800000 */
.L_x_219:
[----:B-1----:R-:W-:Y:S01]  /*63e0*/  @!P3 IMAD R11, R50, R137, R12 ;  /* 0x00000089320bb224 */ /* 0x002fe200078e020c */
[----:B------:R-:W-:Y:S04]  /*63f0*/  BSSY B1, `(.L_x_221) ;  /* 0x0000006000017945 */ /* 0x000fe80003800000 */
[----:B------:R1:W-:Y:S01]  /*6400*/  @!P3 STG.E.U8 desc[UR36][R6.64+0xb0], R11 ;  /* 0x0000b00b0600b986 */ /* 0x0003e2000c101124 */
[----:B------:R-:W-:Y:S05]  /*6410*/  @P2 BRA `(.L_x_222) ;  /* 0x00000000000c2947 */ /* 0x000fea0003800000 */
[----:B------:R-:W1:Y:S02]  /*6420*/  LDG.E.U8 R148, desc[UR36][R8.64+0xb1] ;  /* 0x0000b12408947981 */ /* 0x000e64000c1e1100 */
[----:B-1----:R-:W-:-:S05]  /*6430*/  PRMT R11, R148, 0x8880, RZ ;  /* 0x00008880940b7816 */ /* 0x002fca00000000ff */
[----:B------:R-:W-:-:S07]  /*6440*/  IMAD R12, R11, R136, RZ ;  /* 0x000000880b0c7224 */ /* 0x000fce00078e02ff */
.L_x_222:
[----:B------:R-:W-:Y:S05]  /*6450*/  BSYNC B1 ;  /* 0x0000000000017941 */ /* 0x000fea0003800000 */
.L_x_221:
[----:B------:R-:W-:Y:S01]  /*6460*/  @!P2 IMAD R51, R51, R137, R12 ;  /* 0x000000893333a224 */ /* 0x000fe200078e020c */
[----:B------:R-:W-:Y:S04]  /*6470*/  BSSY B1, `(.L_x_223) ;  /* 0x0000006000017945 */ /* 0x000fe80003800000 */
[----:B------:R0:W-:Y:S01]  /*6480*/  @!P2 STG.E.U8 desc[UR36][R6.64+0xb1], R51 ;  /* 0x0000b1330600a986 */ /* 0x0001e2000c101124 */
[----:B------:R-:W-:Y:S05]  /*6490*/  @P5 BRA `(.L_x_224) ;  /* 0x00000000000c5947 */ /* 0x000fea0003800000 */
[----:B------:R-:W1:Y:S02]  /*64a0*/  LDG.E.U8 R148, desc[UR36][R2.64+0xb8] ;  /* 0x0000b82402947981 */ /* 0x000e64000c1e1100 */
[----:B-1----:R-:W-:-:S05]  /*64b0*/  PRMT R11, R148, 0x8880, RZ ;  /* 0x00008880940b7816 */ /* 0x002fca00000000ff */
[----:B------:R-:W-:-:S07]  /*64c0*/  IMAD R12, R11, R136, RZ ;  /* 0x000000880b0c7224 */ /* 0x000fce00078e02ff */
.L_x_224:
[----:B------:R-:W-:Y:S05]  /*64d0*/  BSYNC B1 ;  /* 0x0000000000017941 */ /* 0x000fea0003800000 */
.L_x_223:
[----:B-1----:R-:W-:Y:S01]  /*64e0*/  @!P5 IMAD R11, R52, R137, R12 ;  /* 0x00000089340bd224 */ /* 0x002fe200078e020c */
[----:B------:R-:W-:Y:S04]  /*64f0*/  BSSY B1, `(.L_x_225) ;  /* 0x0000006000017945 */ /* 0x000fe80003800000 */
[----:B------:R1:W-:Y:S01]  /*6500*/  @!P5 STG.E.U8 desc[UR36][R4.64+0xb8], R11 ;  /* 0x0000b80b0400d986 */ /* 0x0003e2000c101124 */
[----:B------:R-:W-:Y:S05]  /*6510*/  @P4 BRA `(.L_x_226) ;  /* 0x00000000000c4947 */ /* 0x000fea0003800000 */
[----:B------:R-:W1:Y:S02]  /*6520*/  LDG.E.U8 R148, desc[UR36][R2.64+0xb9] ;  /* 0x0000b92402947981 */ /* 0x000e64000c1e1100 */
[----:B-1----:R-:W-:-:S05]  /*6530*/  PRMT R11, R148, 0x8880, RZ ;  /* 0x00008880940b7816 */ /* 0x002fca00000000ff */
[----:B------:R-:W-:-:S07]  /*6540*/  IMAD R12, R11, R136, RZ ;  /* 0x000000880b0c7224 */ /* 0x000fce00078e02ff */
.L_x_226:
[----:B------:R-:W-:Y:S05]  /*6550*/  BSYNC B1 ;  /* 0x0000000000017941 */ /* 0x000fea0003800000 */
.L_x_225:
        /* <DEDUP_REMOVED lines=13> */
.L_x_228:
[----:B------:R-:W-:Y:S05]  /*6630*/  BSYNC B1 ;  /* 0x0000000000017941 */ /* 0x000fea0003800000 */
.L_x_227:
[----:B-1----:R-:W-:Y:S01]  /*6640*/  @!P1 IMAD R11, R54, R137, R12 ;  /* 0x00000089360b9224 */ /* 0x002fe200078e020c */
[----:B------:R-:W-:Y:S04]  /*6650*/  BSSY B1, `(.L_x_229) ;  /* 0x0000006000017945 */ /* 0x000fe80003800000 */
[----:B------:R1:W-:Y:S01]  /*6660*/  @!P1 STG.E.U8 desc[UR36][R6.64+0xb8], R11 ;  /* 0x0000b80b06009986 */ /* 0x0003e2000c101124 */
[----:B------:R-:W-:Y:S05]  /*6670*/  @P4 BRA `(.L_x_230) ;  /* 0x00000000000c4947 */ /* 0x000fea0003800000 */
[----:B------:R-:W1:Y:S02]  /*6680*/  LDG.E.U8 R148, desc[UR36][R8.64+0xb9] ;  /* 0x0000b92408947981 */ /* 0x000e64000c1e1100 */
[----:B-1----:R-:W-:-:S05]  /*6690*/  PRMT R11, R148, 0x8880, RZ ;  /* 0x00008880940b7816 */ /* 0x002fca00000000ff */
[----:B------:R-:W-:-:S07]  /*66a0*/  IMAD R12, R11, R136, RZ ;  /* 0x000000880b0c7224 */ /* 0x000fce00078e02ff */
.L_x_230:
[----:B------:R-:W-:Y:S05]  /*66b0*/  BSYNC B1 ;  /* 0x0000000000017941 */ /* 0x000fea0003800000 */
.L_x_229:
[----:B------:R-:W-:Y:S01]  /*66c0*/  @!P4 IMAD R55, R55, R137, R12 ;  /* 0x000000893737c224 */ /* 0x000fe200078e020c */
[----:B------:R-:W-:Y:S04]  /*66d0*/  BSSY B1, `(.L_x_231) ;  /* 0x0000006000017945 */ /* 0x000fe80003800000 */
[----:B------:R0:W-:Y:S01]  /*66e0*/  @!P4 STG.E.U8 desc[UR36][R6.64+0xb9], R55 ;  /* 0x0000b9370600c986 */ /* 0x0001e2000c101124 */
[----:B------:R-:W-:Y:S05]  /*66f0*/  @P5 BRA `(.L_x_232) ;  /* 0x00000000000c5947 */ /* 0x000fea0003800000 */
[----:B------:R-:W1:Y:S02]  /*6700*/  LDG.E.U8 R148, desc[UR36][R2.64+0xc0] ;  /* 0x0000c02402947981 */ /* 0x000e64000c1e1100 */
[----:B-1----:R-:W-:-:S05]  /*6710*/  PRMT R11, R148, 0x8880, RZ ;  /* 0x00008880940b7816 */ /* 0x002fca00000000ff */
[----:B------:R-:W-:-:S07]  /*6720*/  IMAD R12, R11, R136, RZ ;  /* 0x000000880b0c7224 */ /* 0x000fce00078e02ff */
.L_x_232:
[----:B------:R-:W-:Y:S05]  /*6730*/  BSYNC B1 ;  /* 0x0000000000017941 */ /* 0x000fea0003800000 */
.L_x_231:
[----:B-1----:R-:W-:Y:S01]  /*6740*/  @!P5 IMAD R11, R24, R137, R12 ;  /* 0x00000089180bd224 */ /* 0x002fe200078e020c */
[----:B------:R-:W-:Y:S04]  /*6750*/  BSSY B1, `(.L_x_233) ;  /* 0x0000006000017945 */ /* 0x000fe80003800000 */
[----:B------:R1:W-:Y:S01]  /*6760*/  @!P5 STG.E.U8 desc[UR36][R4.64+0xc0], R11 ;  /* 0x0000c00b0400d986 */ /* 0x0003e2000c101124 */
[----:B------:R-:W-:Y:S05]  /*6770*/  @P0 BRA `(.L_x_234) ;  /* 0x00000000000c0947 */ /* 0x000fea0003800000 */
[----:B------:R-:W1:Y:S02]  /*6780*/  LDG.E.U8 R148, desc[UR36][R2.64+0xc1] ;  /* 0x0000c12402947981 */ /* 0x000e64000c1e1100 */
[----:B-1----:R-:W-:-:S05]  /*6790*/  PRMT R11, R148, 0x8880, RZ ;  /* 0x00008880940b7816 */ /* 0x002fca00000000ff */
[----:B------:R-:W-:-:S07]  /*67a0*/  IMAD R12, R11, R136, RZ ;  /* 0x000000880b0c7224 */ /* 0x000fce00078e02ff */
.L_x_234:
[----:B------:R-:W-:Y:S05]  /*67b0*/  BSYNC B1 ;  /* 0x0000000000017941 */ /* 0x000fea0003800000 */
.L_x_233:
        /* <DEDUP_REMOVED lines=13> */
.L_x_236:
[----:B------:R-:W-:Y:S05]  /*6890*/  BSYNC B1 ;  /* 0x0000000000017941 */ /* 0x000fea0003800000 */
.L_x_235:
[----:B-1----:R-:W-:Y:S01]  /*68a0*/  @!P3 IMAD R11, R26, R137, R12 ;  /* 0x000000891a0bb224 */ /* 0x002fe200078e020c */
[----:B------:R-:W-:Y:S04]  /*68b0*/  BSSY B1, `(.L_x_237) ;  /* 0x0000006000017945 */ /* 0x000fe80003800000 */
[----:B------:R1:W-:Y:S01]  /*68c0*/  @!P3 STG.E.U8 desc[UR36][R6.64+0xc0], R11 ;  /* 0x0000c00b0600b986 */ /* 0x0003e2000c101124 */
[----:B------:R-:W-:Y:S05]  /*68d0*/  @P2 BRA `(.L_x_238) ;  /* 0x00000000000c2947 */ /* 0x000fea0003800000 */
[----:B------:R-:W1:Y:S02]  /*68e0*/  LDG.E.U8 R148, desc[UR36][R8.64+0xc1] ;  /* 0x0000c12408947981 */ /* 0x000e64000c1e1100 */
[----:B-1----:R-:W-:-:S05]  /*68f0*/  PRMT R11, R148, 0x8880, RZ ;  /* 0x00008880940b7816 */ /* 0x002fca00000000ff */
[----:B------:R-:W-:-:S07]  /*6900*/  IMAD R12, R11, R136, RZ ;  /* 0x000000880b0c7224 */ /* 0x000fce00078e02ff */
.L_x_238:
[----:B------:R-:W-:Y:S05]  /*6910*/  BSYNC B1 ;  /* 0x0000000000017941 */ /* 0x000fea0003800000 */
.L_x_237:
[----:B------:R-:W-:Y:S01]  /*6920*/  @!P2 IMAD R27, R27, R137, R12 ;  /* 0x000000891b1ba224 */ /* 0x000fe200078e020c */
[----:B------:R-:W-:Y:S04]  /*6930*/  BSSY B1, `(.L_x_239) ;  /* 0x0000006000017945 */ /* 0x000fe80003800000 */
[----:B------:R0:W-:Y:S01]  /*6940*/  @!P2 STG.E.U8 desc[UR36][R6.64+0xc1], R27 ;  /* 0x0000c11b0600a986 */ /* 0x0001e2000c101124 */
[----:B------:R-:W-:Y:S05]  /*6950*/  @P0 BRA `(.L_x_240) ;  /* 0x00000000000c0947 */ /* 0x000fea0003800000 */
[----:B------:R-:W1:Y:S02]  /*6960*/  LDG.E.U8 R148, desc[UR36][R2.64+0xc8] ;  /* 0x0000c82402947981 */ /* 0x000e64000c1e1100 */
[----:B-1----:R-:W-:-:S05]  /*6970*/  PRMT R11, R148, 0x8880, RZ ;  /* 0x00008880940b7816 */ /* 0x002fca00000000ff */
[----:B------:R-:W-:-:S07]  /*6980*/  IMAD R12, R11, R136, RZ ;  /* 0x000000880b0c7224 */ /* 0x000fce00078e02ff */
.L_x_240:
[----:B------:R-:W-:Y:S05]  /*6990*/  BSYNC B1 ;  /* 0x0000000000017941 */ /* 0x000fea0003800000 */
.L_x_239:
[----:B-1----:R-:W-:Y:S01]  /*69a0*/  @!P0 IMAD R11, R28, R137, R12 ;  /* 0x000000891c0b8224 */ /* 0x002fe200078e020c */
[----:B------:R-:W-:Y:S04]  /*69b0*/  BSSY B1, `(.L_x_241) ;  /* 0x0000006000017945 */ /* 0x000fe80003800000 */
[----:B------:R1:W-:Y:S01]  /*69c0*/  @!P0 STG.E.U8 desc[UR36][R4.64+0xc8], R11 ;  /* 0x0000c80b04008986 */ /* 0x0003e2000c101124 */
[----:B------:R-:W-:Y:S05]  /*69d0*/  @P5 BRA `(.L_x_242) ;  /* 0x00000000000c5947 */ /* 0x000fea0003800000 */
[----:B------:R-:W1:Y:S02]  /*69e0*/  LDG.E.U8 R148, desc[UR36][R2.64+0xc9] ;  /* 0x0000c92402947981 */ /* 0x000e64000c1e1100 */
[----:B-1----:R-:W-:-:S05]  /*69f0*/  PRMT R11, R148, 0x8880, RZ ;  /* 0x00008880940b7816 */ /* 0x002fca00000000ff */
[----:B------:R-:W-:-:S07]  /*6a00*/  IMAD R12, R11, R136, RZ ;  /* 0x000000880b0c7224 */ /* 0x000fce00078e02ff */
.L_x_242:
[----:B------:R-:W-:Y:S05]  /*6a10*/  BSYNC B1 ;  /* 0x0000000000017941 */ /* 0x000fea0003800000 */
.L_x_241:
        /* <DEDUP_REMOVED lines=13> */
.L_x_244:
[----:B------:R-:W-:Y:S05]  /*6af0*/  BSYNC B1 ;  /* 0x0000000000017941 */ /* 0x000fea0003800000 */
.L_x_243:
[----:B-1----:R-:W-:Y:S01]  /*6b00*/  @!P4 IMAD R11, R30, R137, R12 ;  /* 0x000000891e0bc224 */ /* 0x002fe200078e020c */
[----:B------:R-:W-:Y:S04]  /*6b10*/  BSSY B1, `(.L_x_245) ;  /* 0x0000006000017945 */ /* 0x000fe80003800000 */
[----:B------:R1:W-:Y:S01]  /*6b20*/  @!P4 STG.E.U8 desc[UR36][R6.64+0xc8], R11 ;  /* 0x0000c80b0600c986 */ /* 0x0003e2000c101124 */
[----:B------:R-:W-:Y:S05]  /*6b30*/  @P1 BRA `(.L_x_246) ;  /* 0x00000000000c1947 */ /* 0x000fea0003800000 */
[----:B------:R-:W1:Y:S02]  /*6b40*/  LDG.E.U8 R148, desc[UR36][R8.64+0xc9] ;  /* 0x0000c92408947981 */ /* 0x000e64000c1e1100 */
[----:B-1----:R-:W-:-:S05]  /*6b50*/  PRMT R11, R148, 0x8880, RZ ;  /* 0x00008880940b7816 */ /* 0x002fca00000000ff */
[----:B------:R-:W-:-:S07]  /*6b60*/  IMAD R12, R11, R136, RZ ;  /* 0x000000880b0c7224 */ /* 0x000fce00078e02ff */
.L_x_246:
[----:B------:R-:W-:Y:S05]  /*6b70*/  BSYNC B1 ;  /* 0x0000000000017941 */ /* 0x000fea0003800000 */
.L_x_245:
[----:B------:R-:W-:Y:S01]  /*6b80*/  @!P1 IMAD R31, R31, R137, R12 ;  /* 0x000000891f1f9224 */ /* 0x000fe200078e020c */
[----:B------:R-:W-:Y:S04]  /*6b90*/  BSSY B1, `(.L_x_247) ;  /* 0x0000006000017945 */ /* 0x000fe80003800000 */
[----:B------:R0:W-:Y:S01]  /*6ba0*/  @!P1 STG.E.U8 desc[UR36][R6.64+0xc9], R31 ;  /* 0x0000c91f06009986 */ /* 0x0001e2000c101124 */
[----:B------:R-:W-:Y:S05]  /*6bb0*/  @P3 BRA `(.L_x_248) ;  /* 0x00000000000c3947 */ /* 0x000fea0003800000 */
[----:B------:R-:W1:Y:S02]  /*6bc0*/  LDG.E.U8 R148, desc[UR36][R2.64+0xd0] ;  /* 0x0000d02402947981 */ /* 0x000e64000c1e1100 */
[----:B-1----:R-:W-:-:S05]  /*6bd0*/  PRMT R11, R148, 0x8880, RZ ;  /* 0x00008880940b7816 */ /* 0x002fca00000000ff */
[----:B------:R-:W-:-:S07]  /*6be0*/  IMAD R12, R11, R136, RZ ;  /* 0x000000880b0c7224 */ /* 0x000fce00078e02ff */
.L_x_248:
[----:B------:R-:W-:Y:S05]  /*6bf0*/  BSYNC B1 ;  /* 0x0000000000017941 */ /* 0x000fea0003800000 */
.L_x_247:
[----:B-1----:R-:W-:Y:S01]  /*6c00*/  @!P3 IMAD R11, R32, R137, R12 ;  /* 0x00000089200bb224 */ /* 0x002fe200078e020c */
[----:B------:R-:W-:Y:S04]  /*6c10*/  BSSY B1, `(.L_x_249) ;  /* 0x0000006000017945 */ /* 0x000fe80003800000 */
[----:B------:R1:W-:Y:S01]  /*6c20*/  @!P3 STG.E.U8 desc[UR36][R4.64+0xd0], R11 ;  /* 0x0000d00b0400b986 */ /* 0x0003e2000c101124 */
[----:B------:R-:W-:Y:S05]  /*6c30*/  @P5 BRA `(.L_x_250) ;  /* 0x00000000000c5947 */ /* 0x000fea0003800000 */
[----:B------:R-:W1:Y:S02]  /*6c40*/  LDG.E.U8 R148, desc[UR36][R2.64+0xd1] ;  /* 0x0000d12402947981 */ /* 0x000e64000c1e1100 */
[----:B-1----:R-:W-:-:S05]  /*6c50*/  PRMT R11, R148, 0x8880, RZ ;  /* 0x00008880940b7816 */ /* 0x002fca00000000ff */
[----:B------:R-:W-:-:S07]  /*6c60*/  IMAD R12, R11, R136, RZ ;  /* 0x000000880b0c7224 */ /* 0x000fce00078e02ff */
.L_x_250:
[----:B------:R-:W-:Y:S05]  /*6c70*/  BSYNC B1 ;  /* 0x0000000000017941 */ /* 0x000fea0003800000 */
.L_x_249:
        /* <DEDUP_REMOVED lines=9> */
[----:B------:R-:W-:Y:S01]  /*6d10*/  ISETP.LT.OR P3, PT, R0, 0x9, !P3 ;  /* 0x000000090000780c */ /* 0x000fe20005f61670 */
[----:B------:R-:W-:-:S12]  /*6d20*/  @P2 BRA `(.L_x_252) ;  /* 0x00000000000c2947 */ /* 0x000fd80003800000 */
[----:B------:R-:W1:Y:S02]  /*6d30*/  LDG.E.U8 R148, desc[UR36][R8.64+0xd0] ;  /* 0x0000d02408947981 */ /* 0x000e64000c1e1100 */
[----:B-1----:R-:W-:-:S05]  /*6d40*/  PRMT R11, R148, 0x8880, RZ ;  /* 0x00008880940b7816 */ /* 0x002fca00000000ff */
[----:B------:R-:W-:-:S07]  /*6d50*/  IMAD R12, R11, R136, RZ ;  /* 0x000000880b0c7224 */ /* 0x000fce00078e02ff */
.L_x_252:
[----:B------:R-:W-:Y:S05]  /*6d60*/  BSYNC B1 ;  /* 0x0000000000017941 */ /* 0x000fea0003800000 */
.L_x_251:
[----:B-1----:R-:W-:Y:S01]  /*6d70*/  @!P2 IMAD R11, R34, R137, R12 ;  /* 0x00000089220ba224 */ /* 0x002fe200078e020c */
[----:B------:R-:W-:Y:S04]  /*6d80*/  BSSY B1, `(.L_x_253) ;  /* 0x0000006000017945 */ /* 0x000fe80003800000 */
[----:B------:R1:W-:Y:S01]  /*6d90*/  @!P2 STG.E.U8 desc[UR36][R6.64+0xd0], R11 ;  /* 0x0000d00b0600a986 */ /* 0x0003e2000c101124 */
[----:B------:R-:W-:Y:S05]  /*6da0*/  @P0 BRA `(.L_x_254) ;  /* 0x00000000000c0947 */ /* 0x000fea0003800000 */
[----:B------:R-:W1:Y:S02]  /*6db0*/  LDG.E.U8 R148, desc[UR36][R8.64+0xd1] ;  /* 0x0000d12408947981 */ /* 0x000e64000c1e1100 */
[----:B-1----:R-:W-:-:S05]  /*6dc0*/  PRMT R11, R148, 0x8880, RZ ;  /* 0x00008880940b7816 */ /* 0x002fca00000000ff */
[----:B------:R-:W-:-:S07]  /*6dd0*/  IMAD R12, R11, R136, RZ ;  /* 0x000000880b0c7224 */ /* 0x000fce00078e02ff */
.L_x_254:
[----:B------:R-:W-:Y:S05]  /*6de0*/  BSYNC B1 ;  /* 0x0000000000017941 */ /* 0x000fea0003800000 */
.L_x_253:
[----:B------:R-:W-:Y:S01]  /*6df0*/  @!P0 IMAD R35, R35, R137, R12 ;  /* 0x0000008923238224 */ /* 0x000fe200078e020c */
[----:B------:R-:W-:Y:S04]  /*6e00*/  BSSY B1, `(.L_x_255) ;  /* 0x0000006000017945 */ /* 0x000fe80003800000 */
[----:B------:R0:W-:Y:S01]  /*6e10*/  @!P0 STG.E.U8 desc[UR36][R6.64+0xd1], R35 ;  /* 0x0000d12306008986 */ /* 0x0001e2000c101124 */
[----:B------:R-:W-:Y:S05]  /*6e20*/  @P5 BRA `(.L_x_256) ;  /* 0x00000000000c5947 */ /* 0x000fea0003800000 */
[----:B------:R-:W1:Y:S02]  /*6e30*/  LDG.E.U8 R148, desc[UR36][R2.64+0xd8] ;  /* 0x0000d82402947981 */ /* 0x000e64000c1e1100 */
[----:B-1----:R-:W-:-:S05]  /*6e40*/  PRMT R11, R148, 0x8880, RZ ;  /* 0x00008880940b7816 */ /* 0x002fca00000000ff */
[----:B------:R-:W-:-:S07]  /*6e50*/  IMAD R12, R11, R136, RZ ;  /* 0x000000880b0c7224 */ /* 0x000fce00078e02ff */
.L_x_256:
[----:B------:R-:W-:Y:S05]  /*6e60*/  BSYNC B1 ;  /* 0x0000000000017941 */ /* 0x000fea0003800000 */
.L_x_255:
[----:B-1----:R-:W-:Y:S01]  /*6e70*/  @!P5 IMAD R11, R36, R137, R12 ;  /* 0x00000089240bd224 */ /* 0x002fe200078e020c */
[----:B------:R-:W-:Y:S04]  /*6e80*/  BSSY B1, `(.L_x_257) ;  /* 0x0000006000017945 */ /* 0x000fe80003800000 */
[----:B------:R1:W-:Y:S01]  /*6e90*/  @!P5 STG.E.U8 desc[UR36][R4.64+0xd8], R11 ;  /* 0x0000d80b0400d986 */ /* 0x0003e2000c101124 */
[----:B------:R-:W-:Y:S05]  /*6ea0*/  @P4 BRA `(.L_x_258) ;  /* 0x00000000000c4947 */ /* 0x000fea0003800000 */
[----:B------:R-:W1:Y:S02]  /*6eb0*/  LDG.E.U8 R148, desc[UR36][R2.64+0xd9] ;  /* 0x0000d92402947981 */ /* 0x000e64000c1e1100 */
[----:B-1----:R-:W-:-:S05]  /*6ec0*/  PRMT R11, R148, 0x8880, RZ ;  /* 0x00008880940b7816 */ /* 0x002fca00000000ff */
[----:B------:R-:W-:-:S07]  /*6ed0*/  IMAD R12, R11, R136, RZ ;  /* 0x000000880b0c7224 */ /* 0x000fce00078e02ff */
.L_x_258:
[----:B------:R-:W-:Y:S05]  /*6ee0*/  BSYNC B1 ;  /* 0x0000000000017941 */ /* 0x000fea0003800000 */
.L_x_257:
[----:B------:R-:W-:Y:S01]  /*6ef0*/  @!P4 IMAD R37, R37, R137, R12 ;  /* 0x000000892525c224 */ /* 0x000fe200078e020c */
[----:B------:R-:W-:Y:S04]  /*6f00*/  BSSY B1, `(.L_x_259) ;  /* 0x0000006000017945 */ /* 0x000fe80003800000 */
[----:B------:R0:W-:Y:S01]  /*6f10*/  @!P4 STG.E.U8 desc[UR36][R4.64+0xd9], R37 ;  /* 0x0000d9250400c986 */ /* 0x0001e2000c101124 */
[----:B------:R-:W-:Y:S05]  /*6f20*/  @P3 BRA `(.L_x_260) ;  /* 0x00000000000c3947 */ /* 0x000fea0003800000 */
[----:B------:R-:W0:Y:S02]  /*6f30*/  LDG.E.U8 R148, desc[UR36][R8.64+0xd8] ;  /* 0x0000d82408947981 */ /* 0x000e24000c1e1100 */
[----:B0-----:R-:W-:-:S05]  /*6f40*/  PRMT R3, R148, 0x8880, RZ ;  /* 0x0000888094037816 */ /* 0x001fca00000000ff */
[----:B------:R-:W-:-:S07]  /*6f50*/  IMAD R12, R3, R136, RZ ;  /* 0x00000088030c7224 */ /* 0x000fce00078e02ff */
.L_x_260:
[----:B------:R-:W-:Y:S05]  /*6f60*/  BSYNC B1 ;  /* 0x0000000000017941 */ /* 0x000fea0003800000 */
.L_x_259:
[----:B0-----:R-:W-:Y:S01]  /*6f70*/  @!P3 IMAD R3, R38, R137, R12 ;  /* 0x000000892603b224 */ /* 0x001fe200078e020c */
[----:B------:R-:W-:Y:S01]  /*6f80*/  ISETP.LT.OR P1, PT, R0, 0x9, !P1 ;  /* 0x000000090000780c */ /* 0x000fe20004f21670 */
[----:B------:R-:W-:Y:S03]  /*6f90*/  BSSY B1, `(.L_x_261) ;  /* 0x0000006000017945 */ /* 0x000fe60003800000 */
[----:B------:R0:W-:Y:S09]  /*6fa0*/  @!P3 STG.E.U8 desc[UR36][R6.64+0xd8], R3 ;  /* 0x0000d8030600b986 */ /* 0x0001f2000c101124 */
[----:B------:R-:W-:Y:S05]  /*6fb0*/  @P1 BRA `(.L_x_262) ;  /* 0x00000000000c1947 */ /* 0x000fea0003800000 */
[----:B------:R-:W0:Y:S02]  /*6fc0*/  LDG.E.U8 R148, desc[UR36][R8.64+0xd9] ;  /* 0x0000d92408947981 */ /* 0x000e24000c1e1100 */
[----:B0-----:R-:W-:-:S05]  /*6fd0*/  PRMT R3, R148, 0x8880, RZ ;  /* 0x0000888094037816 */ /* 0x001fca00000000ff */
[----:B------:R-:W-:-:S07]  /*6fe0*/  IMAD R12, R3, R136, RZ ;  /* 0x00000088030c7224 */ /* 0x000fce00078e02ff */
.L_x_262:
[----:B------:R-:W-:Y:S05]  /*6ff0*/  BSYNC B1 ;  /* 0x0000000000017941 */ /* 0x000fea0003800000 */
.L_x_261:
[----:B------:R-:W-:Y:S01]  /*7000*/  IMAD R39, R39, R137, R12 ;  /* 0x0000008927277224 */ /* 0x000fe200078e020c */
[----:B------:R-:W-:Y:S06]  /*7010*/  @P1 BRA `(.L_x_263) ;  /* 0x0000001800281947 */ /* 0x000fec0003800000 */
[----:B------:R0:W-:Y:S01]  /*7020*/  STG.E.U8 desc[UR36][R6.64+0xd9], R39 ;  /* 0x0000d92706007986 */ /* 0x0001e2000c101124 */
[----:B------:R-:W-:Y:S05]  /*7030*/  BRA `(.L_x_263) ;  /* 0x0000001800207947 */ /* 0x000fea0003800000 */
.L_x_38:
[C---:B------:R-:W-:Y:S02]  /*7040*/  ISETP.GE.AND P0, PT, R10.reuse, 0x1, PT ;  /* 0x000000010a00780c */ /* 0x040fe40003f06270 */
[----:B------:R-:W-:Y:S02]  /*7050*/  ISETP.GE.AND P1, PT, R10, 0x2, PT ;  /* 0x000000020a00780c */ /* 0x000fe40003f26270 */
[C---:B------:R-:W-:Y:S02]  /*7060*/  ISETP.LT.OR P4, PT, R0.reuse, 0x1, !P0 ;  /* 0x000000010000780c */ /* 0x040fe40004781670 */
[C---:B------:R-:W-:Y:S02]  /*7070*/  ISETP.LT.OR P5, PT, R0.reuse, 0x1, !P1 ;  /* 0x000000010000780c */ /* 0x040fe40004fa1670 */
[C---:B------:R-:W-:Y:S02]  /*7080*/  ISETP.LT.OR P0, PT, R0.reuse, 0x9, !P0 ;  /* 0x000000090000780c */ /* 0x040fe40004701670 */
[----:B------:R-:W-:-:S02]  /*7090*/  ISETP.LT.OR P1, PT, R0, 0x9, !P1 ;  /* 0x000000090000780c */ /* 0x000fc40004f21670 */
[C---:B------:R-:W-:Y:S02]  /*70a0*/  ISETP.GE.AND P3, PT, R10.reuse, 0x9, PT ;  /* 0x000000090a00780c */ /* 0x040fe40003f66270 */
[----:B------:R-:W-:-:S03]  /*70b0*/  ISETP.GE.AND P2, PT, R10, 0xa, PT ;  /* 0x0000000a0a00780c */ /* 0x000fc60003f46270 */
[-C--:B------:R-:W-:Y:S02]  /*70c0*/  @!P4 IMAD R3, R120, R137.reuse, RZ ;  /* 0x000000897803c224 */ /* 0x080fe400078e02ff */
[-C--:B------:R-:W-:Y:S02]  /*70d0*/  @!P5 IMAD R121, R121, R137.reuse, RZ ;  /* 0x000000897979d224 */ /* 0x080fe400078e02ff */
[-C--:B------:R-:W-:Y:S01]  /*70e0*/  @!P0 IMAD R9, R122, R137.reuse, RZ ;  /* 0x000000897a098224 */ /* 0x080fe200078e02ff */
[----:B------:R0:W-:Y:S01]  /*70f0*/  @!P4 STG.E.U8 desc[UR36][R4.64], R3 ;  /* 0x000000030400c986 */ /* 0x0001e2000c101124 */
[C---:B------:R-:W-:Y:S01]  /*7100*/  ISETP.LT.OR P4, PT, R0.reuse, 0x1, !P3 ;  /* 0x000000010000780c */ /* 0x040fe20005f81670 */
[----:B------:R-:W-:Y:S02]  /*7110*/  @!P1 IMAD R123, R123, R137, RZ ;  /* 0x000000897b7b9224 */ /* 0x000fe400078e02ff */
[----:B------:R-:W-:Y:S01]  /*7120*/  @!P5 STG.E.U8 desc[UR36][R4.64+0x1], R121 ;  /* 0x000001790400d986 */ /* 0x000fe2000c101124 */
[----:B------:R-:W-:-:S02]  /*7130*/  ISETP.LT.OR P5, PT, R0, 0x1, !P2 ;  /* 0x000000010000780c */ /* 0x000fc400057a1670 */
[C---:B------:R-:W-:Y:S01]  /*7140*/  ISETP.LT.OR P2, PT, R0.reuse, 0x9, !P2 ;  /* 0x000000090000780c */ /* 0x040fe20005741670 */
[----:B------:R1:W-:Y:S01]  /*7150*/  @!P0 STG.E.U8 desc[UR36][R6.64], R9 ;  /* 0x0000000906008986 */ /* 0x0003e2000c101124 */
[----:B------:R-:W-:Y:S02]  /*7160*/  ISETP.LT.OR P0, PT, R0, 0x9, !P3 ;  /* 0x000000090000780c */ /* 0x000fe40005f01670 */
[C---:B------:R-:W-:Y:S01]  /*7170*/  ISETP.GE.AND P3, PT, R10.reuse, 0x11, PT ;  /* 0x000000110a00780c */ /* 0x040fe20003f66270 */
[----:B------:R-:W-:Y:S01]  /*7180*/  @!P1 STG.E.U8 desc[UR36][R6.64+0x1], R123 ;  /* 0x0000017b06009986 */ /* 0x000fe2000c101124 */
[----:B------:R-:W-:Y:S01]  /*7190*/  ISETP.GE.AND P1, PT, R10, 0x12, PT ;  /* 0x000000120a00780c */ /* 0x000fe20003f26270 */
[----:B------:R-:W-:-:S04]  /*71a0*/  @!P4 IMAD R11, R124, R137, RZ ;  /* 0x000000897c0bc224 */ /* 0x000fc800078e02ff */
[-C--:B------:R-:W-:Y:S01]  /*71b0*/  @!P5 IMAD R125, R125, R137.reuse, RZ ;  /* 0x000000897d7dd224 */ /* 0x080fe200078e02ff */
[----:B------:R-:W-:Y:S01]  /*71c0*/  @!P4 STG.E.U8 desc[UR36][R4.64+0x8], R11 ;  /* 0x0000080b0400c986 */ /* 0x000fe2000c101124 */
[C---:B------:R-:W-:Y:S01]  /*71d0*/  ISETP.LT.OR P4, PT, R0.reuse, 0x1, !P3 ;  /* 0x000000010000780c */ /* 0x040fe20005f81670 */
[-C--:B------:R-:W-:Y:S02]  /*71e0*/  @!P2 IMAD R127, R127, R137.reuse, RZ ;  /* 0x000000897f7fa224 */ /* 0x080fe400078e02ff */
[----:B------:R-:W-:Y:S01]  /*71f0*/  @!P5 STG.E.U8 desc[UR36][R4.64+0x9], R125 ;  /* 0x0000097d0400d986 */ /* 0x000fe2000c101124 */
[----:B------:R-:W-:Y:S01]  /*7200*/  ISETP.LT.OR P5, PT, R0, 0x1, !P1 ;  /* 0x000000010000780c */ /* 0x000fe20004fa1670 */
[----:B0-----:R-:W-:Y:S01]  /*7210*/  @!P0 IMAD R3, R126, R137, RZ ;  /* 0x000000897e038224 */ /* 0x001fe200078e02ff */
[----:B------:R-:W-:Y:S01]  /*7220*/  ISETP.LT.OR P1, PT, R0, 0x9, !P1 ;  /* 0x000000090000780c */ /* 0x000fe20004f21670 */
[----:B------:R-:W-:Y:S01]  /*7230*/  @!P2 STG.E.U8 desc[UR36][R6.64+0x9], R127 ;  /* 0x0000097f0600a986 */ /* 0x000fe2000c101124 */
[----:B------:R-:W-:-:S03]  /*7240*/  ISETP.GE.AND P2, PT, R10, 0x1a, PT ;  /* 0x0000001a0a00780c */ /* 0x000fc60003f46270 */
[----:B------:R0:W-:Y:S01]  /*7250*/  @!P0 STG.E.U8 desc[UR36][R6.64+0x8], R3 ;  /* 0x0000080306008986 */ /* 0x0001e2000c101124 */
[----:B------:R-:W-:Y:S01]  /*7260*/  ISETP.LT.OR P0, PT, R0, 0x9, !P3 ;  /* 0x000000090000780c */ /* 0x000fe20005f01670 */
[----:B-1----:R-:W-:Y:S01]  /*7270*/  @!P4 IMAD R9, R128, R137, RZ ;  /* 0x000000898009c224 */ /* 0x002fe200078e02ff */
[----:B------:R-:W-:-:S03]  /*7280*/  ISETP.GE.AND P3, PT, R10, 0x19, PT ;  /* 0x000000190a00780c */ /* 0x000fc60003f66270 */
[-C--:B------:R-:W-:Y:S01]  /*7290*/  @!P5 IMAD R129, R129, R137.reuse, RZ ;  /* 0x000000898181d224 */ /* 0x080fe200078e02ff */
[----:B------:R-:W-:Y:S01]  /*72a0*/  @!P4 STG.E.U8 desc[UR36][R4.64+0x10], R9 ;  /* 0x000010090400c986 */ /* 0x000fe2000c101124 */
[C---:B------:R-:W-:Y:S01]  /*72b0*/  ISETP.LT.OR P4, PT, R0.reuse, 0x1, !P3 ;  /* 0x000000010000780c */ /* 0x040fe20005f81670 */
[-C--:B------:R-:W-:Y:S02]  /*72c0*/  @!P1 IMAD R131, R131, R137.reuse, RZ ;  /* 0x0000008983839224 */ /* 0x080fe400078e02ff */
[----:B------:R-:W-:Y:S01]  /*72d0*/  @!P5 STG.E.U8 desc[UR36][R4.64+0x11], R129 ;  /* 0x000011810400d986 */ /* 0x000fe2000c101124 */
[----:B------:R-:W-:Y:S02]  /*72e0*/  ISETP.LT.OR P5, PT, R0, 0x1, !P2 ;  /* 0x000000010000780c */ /* 0x000fe400057a1670 */
[----:B0-----:R-:W-:Y:S01]  /*72f0*/  @!P0 IMAD R3, R130, R137, RZ ;  /* 0x0000008982038224 */ /* 0x001fe200078e02ff */
[----:B------:R-:W-:Y:S01]  /*7300*/  @!P1 STG.E.U8 desc[UR36][R6.64+0x11], R131 ;  /* 0x0000118306009986 */ /* 0x000fe2000c101124 */
[----:B------:R-:W-:-:S02]  /*7310*/  ISETP.LT.OR P2, PT, R0, 0x9, !P2 ;  /* 0x000000090000780c */ /* 0x000fc40005741670 */
[----:B------:R-:W-:Y:S01]  /*7320*/  ISETP.GE.AND P1, PT, R10, 0x22, PT ;  /* 0x000000220a00780c */ /* 0x000fe20003f26270 */
[----:B------:R0:W-:Y:S01]  /*7330*/  @!P0 STG.E.U8 desc[UR36][R6.64+0x10], R3 ;  /* 0x0000100306008986 */ /* 0x0001e2000c101124 */
[----:B------:R-:W-:Y:S01]  /*7340*/  ISETP.LT.OR P0, PT, R0, 0x9, !P3 ;  /* 0x000000090000780c */ /* 0x000fe20005f01670 */
[----:B------:R-:W-:Y:S01]  /*7350*/  @!P4 IMAD R11, R132, R137, RZ ;  /* 0x00000089840bc224 */ /* 0x000fe200078e02ff */
[----:B------:R-:W-:-:S03]  /*7360*/  ISETP.GE.AND P3, PT, R10, 0x21, PT ;  /* 0x000000210a00780c */ /* 0x000fc60003f66270 */
[-C--:B------:R-:W-:Y:S01]  /*7370*/  @!P5 IMAD R133, R133, R137.reuse, RZ ;  /* 0x000000898585d224 */ /* 0x080fe200078e02ff */
[----:B------:R-:W-:Y:S01]  /*7380*/  @!P4 STG.E.U8 desc[UR36][R4.64+0x18], R11 ;  /* 0x0000180b0400c986 */ /* 0x000fe2000c101124 */
[C---:B------:R-:W-:Y:S02]  /*7390*/  ISETP.LT.OR P4, PT, R0.reuse, 0x1, !P3 ;  /* 0x000000010000780c */ /* 0x040fe40005f81670 */
[-C--:B------:R-:W-:Y:S01]  /*73a0*/  @!P2 IMAD R135, R135, R137.reuse, RZ ;  /* 0x000000898787a224 */ /* 0x080fe200078e02ff */
        /* <DEDUP_REMOVED lines=18> */
[----:B------:R-:W-:-:S02]  /*74d0*/  ISETP.GE.AND P1, PT, R10, 0x32, PT ;  /* 0x000000320a00780c */ /* 0x000fc40003f26270 */
[C---:B------:R-:W-:Y:S01]  /*74e0*/  ISETP.LT.OR P2, PT, R0.reuse, 0x9, !P2 ;  /* 0x000000090000780c */ /* 0x040fe20005741670 */
[----:B------:R0:W-:Y:S01]  /*74f0*/  @!P0 STG.E.U8 desc[UR36][R6.64+0x20], R3 ;  /* 0x0000200306008986 */ /* 0x0001e2000c101124 */
[----:B------:R-:W-:Y:S01]  /*7500*/  ISETP.LT.OR P0, PT, R0, 0x9, !P3 ;  /* 0x000000090000780c */ /* 0x000fe20005f01670 */
[----:B------:R-:W-:Y:S01]  /*7510*/  @!P4 IMAD R11, R108, R137, RZ ;  /* 0x000000896c0bc224 */ /* 0x000fe200078e02ff */
[----:B------:R-:W-:-:S03]  /*7520*/  ISETP.GE.AND P3, PT, R10, 0x31, PT ;  /* 0x000000310a00780c */ /* 0x000fc60003f66270 */
[----:B------:R-:W-:Y:S01]  /*7530*/  @!P5 IMAD R109, R109, R137, RZ ;  /* 0x000000896d6dd224 */ /* 0x000fe200078e02ff */
[----:B------:R-:W-:Y:S01]  /*7540*/  @!P4 STG.E.U8 desc[UR36][R4.64+0x28], R11 ;  /* 0x0000280b0400c986 */ /* 0x000fe2000c101124 */
[----:B------:R-:W-:-:S03]  /*7550*/  ISETP.LT.OR P4, PT, R0, 0x1, !P3 ;  /* 0x000000010000780c */ /* 0x000fc60005f81670 */
[----:B------:R-:W-:Y:S01]  /*7560*/  @!P5 STG.E.U8 desc[UR36][R4.64+0x29], R109 ;  /* 0x0000296d0400d986 */ /* 0x000fe2000c101124 */
[C---:B------:R-:W-:Y:S01]  /*7570*/  ISETP.LT.OR P5, PT, R0.reuse, 0x1, !P1 ;  /* 0x000000010000780c */ /* 0x040fe20004fa1670 */
[-C--:B------:R-:W-:Y:S01]  /*7580*/  @!P2 IMAD R111, R111, R137.reuse, RZ ;  /* 0x000000896f6fa224 */ /* 0x080fe200078e02ff */
[----:B------:R-:W-:Y:S01]  /*7590*/  ISETP.LT.OR P1, PT, R0, 0x9, !P1 ;  /* 0x000000090000780c */ /* 0x000fe20004f21670 */
[----:B0-----:R-:W-:-:S03]  /*75a0*/  @!P0 IMAD R3, R110, R137, RZ ;  /* 0x000000896e038224 */ /* 0x001fc600078e02ff */
[----:B------:R-:W-:Y:S01]  /*75b0*/  @!P2 STG.E.U8 desc[UR36][R6.64+0x29], R111 ;  /* 0x0000296f0600a986 */ /* 0x000fe2000c101124 */
[----:B------:R-:W-:Y:S02]  /*75c0*/  ISETP.GE.AND P2, PT, R10, 0x3a, PT ;  /* 0x0000003a0a00780c */ /* 0x000fe40003f46270 */
[-C--:B------:R-:W-:Y:S01]  /*75d0*/  @!P4 IMAD R9, R112, R137.reuse, RZ ;  /* 0x000000897009c224 */ /* 0x080fe200078e02ff */
[----:B------:R0:W-:Y:S01]  /*75e0*/  @!P0 STG.E.U8 desc[UR36][R6.64+0x28], R3 ;  /* 0x0000280306008986 */ /* 0x0001e2000c101124 */
[----:B------:R-:W-:Y:S02]  /*75f0*/  ISETP.LT.OR P0, PT, R0, 0x9, !P3 ;  /* 0x000000090000780c */ /* 0x000fe40005f01670 */
[-C--:B------:R-:W-:Y:S01]  /*7600*/  @!P5 IMAD R113, R113, R137.reuse, RZ ;  /* 0x000000897171d224 */ /* 0x080fe200078e02ff */
[----:B------:R-:W-:Y:S01]  /*7610*/  ISETP.GE.AND P3, PT, R10, 0x39, PT ;  /* 0x000000390a00780c */ /* 0x000fe20003f66270 */
[----:B------:R-:W-:Y:S01]  /*7620*/  @!P4 STG.E.U8 desc[UR36][R4.64+0x30], R9 ;  /* 0x000030090400c986 */ /* 0x000fe2000c101124 */
[----:B------:R-:W-:-:S02]  /*7630*/  @!P1 IMAD R115, R115, R137, RZ ;  /* 0x0000008973739224 */ /* 0x000fc400078e02ff */
[C---:B------:R-:W-:Y:S01]  /*7640*/  ISETP.LT.OR P4, PT, R0.reuse, 0x1, !P3 ;  /* 0x000000010000780c */ /* 0x040fe20005f81670 */
[----:B------:R-:W-:Y:S01]  /*7650*/  @!P5 STG.E.U8 desc[UR36][R4.64+0x31], R113 ;  /* 0x000031710400d986 */ /* 0x000fe2000c101124 */
[C---:B------:R-:W-:Y:S02]  /*7660*/  ISETP.LT.OR P5, PT, R0.reuse, 0x1, !P2 ;  /* 0x000000010000780c */ /* 0x040fe400057a1670 */
[----:B------:R-:W-:Y:S01]  /*7670*/  ISETP.LT.OR P2, PT, R0, 0x9, !P2 ;  /* 0x000000090000780c */ /* 0x000fe20005741670 */
[----:B------:R-:W-:Y:S01]  /*7680*/  @!P1 STG.E.U8 desc[UR36][R6.64+0x31], R115 ;  /* 0x0000317306009986 */ /* 0x000fe2000c101124 */
[----:B0-----:R-:W-:Y:S01]  /*7690*/  @!P0 IMAD R3, R114, R137, RZ ;  /* 0x0000008972038224 */ /* 0x001fe200078e02ff */
[----:B------:R-:W-:-:S04]  /*76a0*/  ISETP.GE.AND P1, PT, R10, 0x42, PT ;  /* 0x000000420a00780c */ /* 0x000fc80003f26270 */
[----:B------:R0:W-:Y:S01]  /*76b0*/  @!P0 STG.E.U8 desc[UR36][R6.64+0x30], R3 ;  /* 0x0000300306008986 */ /* 0x0001e2000c101124 */
[----:B------:R-:W-:Y:S01]  /*76c0*/  ISETP.LT.OR P0, PT, R0, 0x9, !P3 ;  /* 0x000000090000780c */ /* 0x000fe20005f01670 */
[-C--:B------:R-:W-:Y:S01]  /*76d0*/  @!P4 IMAD R11, R116, R137.reuse, RZ ;  /* 0x00000089740bc224 */ /* 0x080fe200078e02ff */
[----:B------:R-:W-:Y:S01]  /*76e0*/  ISETP.GE.AND P3, PT, R10, 0x41, PT ;  /* 0x000000410a00780c */ /* 0x000fe20003f66270 */
[-C--:B------:R-:W-:Y:S02]  /*76f0*/  @!P5 IMAD R117, R117, R137.reuse, RZ ;  /* 0x000000897575d224 */ /* 0x080fe400078e02ff */
[----:B------:R-:W-:Y:S01]  /*7700*/  @!P2 IMAD R119, R119, R137, RZ ;  /* 0x000000897777a224 */ /* 0x000fe200078e02ff */
[----:B------:R-:W-:Y:S01]  /*7710*/  @!P4 STG.E.U8 desc[UR36][R4.64+0x38], R11 ;  /* 0x0000380b0400c986 */ /* 0x000fe2000c101124 */
[----:B------:R-:W-:-:S03]  /*7720*/  ISETP.LT.OR P4, PT, R0, 0x1, !P3 ;  /* 0x000000010000780c */ /* 0x000fc60005f81670 */
[----:B------:R-:W-:Y:S01]  /*7730*/  @!P5 STG.E.U8 desc[UR36][R4.64+0x39], R117 ;  /* 0x000039750400d986 */ /* 0x000fe2000c101124 */
[----:B------:R-:W-:Y:S02]  /*7740*/  ISETP.LT.OR P5, PT, R0, 0x1, !P1 ;  /* 0x000000010000780c */ /* 0x000fe40004fa1670 */
[-C--:B0-----:R-:W-:Y:S01]  /*7750*/  @!P0 IMAD R3, R118, R137.reuse, RZ ;  /* 0x0000008976038224 */ /* 0x081fe200078e02ff */
[----:B------:R-:W-:Y:S01]  /*7760*/  @!P2 STG.E.U8 desc[UR36][R6.64+0x39], R119 ;  /* 0x000039770600a986 */ /* 0x000fe2000c101124 */
[----:B------:R-:W-:Y:S02]  /*7770*/  ISETP.LT.OR P1, PT, R0, 0x9, !P1 ;  /* 0x000000090000780c */ /* 0x000fe40004f21670 */
        /* <DEDUP_REMOVED lines=75> */
[-C--:B------:R-:W-:Y:S01]  /*7c30*/  @!P5 IMAD R77, R77, R137.reuse, RZ ;  /* 0x000000894d4dd224 */ /* 0x080fe200078e02ff */
[----:B------:R-:W-:Y:S01]  /*7c40*/  @!P4 STG.E.U8 desc[UR36][R4.64+0x68], R11 ;  /* 0x0000680b0400c986 */ /* 0x000fe2000c101124 */
[C---:B------:R-:W-:Y:S02]  /*7c50*/  ISETP.LT.OR P4, PT, R0.reuse, 0x1, !P1 ;  /* 0x000000010000780c */ /* 0x040fe40004f81670 */
[C---:B------:R-:W-:Y:S01]  /*7c60*/  ISETP.LT.OR P1, PT, R0.reuse, 0x9, !P1 ;  /* 0x000000090000780c */ /* 0x040fe20004f21670 */
        /* <DEDUP_REMOVED lines=9> */
[----:B------:R-:W-:Y:S02]  /*7d00*/  ISETP.GE.AND P0, PT, R10, 0x7a, PT ;  /* 0x0000007a0a00780c */ /* 0x000fe40003f06270 */
[-C--:B------:R-:W-:Y:S01]  /*7d10*/  @!P5 IMAD R81, R81, R137.reuse, RZ ;  /* 0x000000895151d224 */ /* 0x080fe200078e02ff */
[----:B------:R-:W-:Y:S01]  /*7d20*/  @!P4 STG.E.U8 desc[UR36][R4.64+0x70], R9 ;  /* 0x000070090400c986 */ /* 0x000fe2000c101124 */
[C---:B------:R-:W-:Y:S01]  /*7d30*/  ISETP.LT.OR P4, PT, R0.reuse, 0x1, !P3 ;  /* 0x000000010000780c */ /* 0x040fe20005f81670 */
[-C--:B------:R-:W-:Y:S01]  /*7d40*/  @!P2 IMAD R83, R83, R137.reuse, RZ ;  /* 0x000000895353a224 */ /* 0x080fe200078e02ff */
[C---:B------:R-:W-:Y:S01]  /*7d50*/  ISETP.LT.OR P3, PT, R0.reuse, 0x9, !P3 ;  /* 0x000000090000780c */ /* 0x040fe20005f61670 */
[----:B------:R-:W-:Y:S01]  /*7d60*/  @!P5 STG.E.U8 desc[UR36][R4.64+0x71], R81 ;  /* 0x000071510400d986 */ /* 0x000fe2000c101124 */
[----:B------:R-:W-:Y:S01]  /*7d70*/  ISETP.LT.OR P5, PT, R0, 0x1, !P0 ;  /* 0x000000010000780c */ /* 0x000fe200047a1670 */
[----:B0-----:R-:W-:-:S02]  /*7d80*/  @!P1 IMAD R3, R82, R137, RZ ;  /* 0x0000008952039224 */ /* 0x001fc400078e02ff */
[----:B------:R-:W-:Y:S01]  /*7d90*/  @!P2 STG.E.U8 desc[UR36][R6.64+0x71], R83 ;  /* 0x000071530600a986 */ /* 0x000fe2000c101124 */
[----:B------:R-:W-:Y:S02]  /*7da0*/  ISETP.LT.OR P2, PT, R0, 0x9, !P0 ;  /* 0x000000090000780c */ /* 0x000fe40004741670 */
[----:B------:R-:W-:Y:S01]  /*7db0*/  ISETP.GE.AND P0, PT, R10, 0x82, PT ;  /* 0x000000820a00780c */ /* 0x000fe20003f06270 */
[----:B------:R0:W-:Y:S02]  /*7dc0*/  @!P1 STG.E.U8 desc[UR36][R6.64+0x70], R3 ;  /* 0x0000700306009986 */ /* 0x0001e4000c101124 */
[----:B------:R-:W-:Y:S01]  /*7dd0*/  @!P4 IMAD R11, R84, R137, RZ ;  /* 0x00000089540bc224 */ /* 0x000fe200078e02ff */
[----:B------:R-:W-:-:S03]  /*7de0*/  ISETP.GE.AND P1, PT, R10, 0x81, PT ;  /* 0x000000810a00780c */ /* 0x000fc60003f26270 */
[-C--:B------:R-:W-:Y:S01]  /*7df0*/  @!P5 IMAD R85, R85, R137.reuse, RZ ;  /* 0x000000895555d224 */ /* 0x080fe200078e02ff */
[----:B------:R-:W-:Y:S01]  /*7e00*/  @!P4 STG.E.U8 desc[UR36][R4.64+0x78], R11 ;  /* 0x0000780b0400c986 */ /* 0x000fe2000c101124 */
[C---:B------:R-:W-:Y:S02]  /*7e10*/  ISETP.LT.OR P4, PT, R0.reuse, 0x1, !P0 ;  /* 0x000000010000780c */ /* 0x040fe40004781670 */
[C---:B------:R-:W-:Y:S01]  /*7e20*/  ISETP.LT.OR P0, PT, R0.reuse, 0x9, !P0 ;  /* 0x000000090000780c */ /* 0x040fe20004701670 */
[----:B------:R-:W-:Y:S01]  /*7e30*/  @!P5 STG.E.U8 desc[UR36][R4.64+0x79], R85 ;  /* 0x000079550400d986 */ /* 0x000fe2000c101124 */
[----:B------:R-:W-:Y:S01]  /*7e40*/  ISETP.LT.OR P5, PT, R0, 0x1, !P1 ;  /* 0x000000010000780c */ /* 0x000fe20004fa1670 */
[-C--:B0-----:R-:W-:Y:S01]  /*7e50*/  @!P3 IMAD R3, R86, R137.reuse, RZ ;  /* 0x000000895603b224 */ /* 0x081fe200078e02ff */
[----:B------:R-:W-:Y:S01]  /*7e60*/  ISETP.LT.OR P1, PT, R0, 0x9, !P1 ;  /* 0x000000090000780c */ /* 0x000fe20004f21670 */
[----:B------:R-:W-:-:S03]  /*7e70*/  @!P2 IMAD R87, R87, R137, RZ ;  /* 0x000000895757a224 */ /* 0x000fc600078e02ff */
[----:B------:R0:W-:Y:S01]  /*7e80*/  @!P3 STG.E.U8 desc[UR36][R6.64+0x78], R3 ;  /* 0x000078030600b986 */ /* 0x0001e2000c101124 */
[C---:B------:R-:W-:Y:S02]  /*7e90*/  ISETP.GE.AND P3, PT, R10.reuse, 0x89, PT ;  /* 0x000000890a00780c */ /* 0x040fe40003f66270 */
[-C--:B------:R-:W-:Y:S01]  /*7ea0*/  @!P4 IMAD R57, R57, R137.reuse, RZ ;  /* 0x000000893939c224 */ /* 0x080fe200078e02ff */
[----:B------:R-:W-:Y:S01]  /*7eb0*/  @!P2 STG.E.U8 desc[UR36][R6.64+0x79], R87 ;  /* 0x000079570600a986 */ /* 0x000fe2000c101124 */
[----:B------:R-:W-:Y:S01]  /*7ec0*/  ISETP.GE.AND P2, PT, R10, 0x8a, PT ;  /* 0x0000008a0a00780c */ /* 0x000fe20003f46270 */
[-C--:B------:R-:W-:Y:S02]  /*7ed0*/  @!P0 IMAD R59, R59, R137.reuse, RZ ;  /* 0x000000893b3b8224 */ /* 0x080fe400078e02ff */
[-C--:B------:R-:W-:Y:S01]  /*7ee0*/  @!P5 IMAD R9, R56, R137.reuse, RZ ;  /* 0x000000893809d224 */ /* 0x080fe200078e02ff */
[----:B------:R-:W-:Y:S01]  /*7ef0*/  @!P4 STG.E.U8 desc[UR36][R4.64+0x81], R57 ;  /* 0x000081390400c986 */ /* 0x000fe2000c101124 */
[----:B------:R-:W-:Y:S01]  /*7f00*/  ISETP.LT.OR P4, PT, R0, 0x1, !P3 ;  /* 0x000000010000780c */ /* 0x000fe20005f81670 */
[----:B0-----:R-:W-:-:S02]  /*7f10*/  @!P1 IMAD R3, R58, R137, RZ ;  /* 0x000000893a039224 */ /* 0x001fc400078e02ff */
[----:B------:R-:W-:Y:S01]  /*7f20*/  @!P5 STG.E.U8 desc[UR36][R4.64+0x80], R9 ;  /* 0x000080090400d986 */ /* 0x000fe2000c101124 */
[C---:B------:R-:W-:Y:S02]  /*7f30*/  ISETP.LT.OR P5, PT, R0.reuse, 0x1, !P2 ;  /* 0x000000010000780c */ /* 0x040fe400057a1670 */
[----:B------:R-:W-:Y:S01]  /*7f40*/  ISETP.LT.OR P3, PT, R0, 0x9, !P3 ;  /* 0x000000090000780c */ /* 0x000fe20005f61670 */
[----:B------:R0:W-:Y:S01]  /*7f50*/  @!P1 STG.E.U8 desc[UR36][R6.64+0x80], R3 ;  /* 0x0000800306009986 */ /* 0x0001e2000c101124 */
[----:B------:R-:W-:Y:S02]  /*7f60*/  ISETP.GE.AND P1, PT, R10, 0x91, PT ;  /* 0x000000910a00780c */ /* 0x000fe40003f26270 */
[----:B------:R-:W-:Y:S01]  /*7f70*/  ISETP.LT.OR P2, PT, R0, 0x9, !P2 ;  /* 0x000000090000780c */ /* 0x000fe20005741670 */
[----:B------:R-:W-:Y:S01]  /*7f80*/  @!P0 STG.E.U8 desc[UR36][R6.64+0x81], R59 ;  /* 0x0000813b06008986 */ /* 0x000fe2000c101124 */
[----:B------:R-:W-:Y:S01]  /*7f90*/  ISETP.GE.AND P0, PT, R10, 0x92, PT ;  /* 0x000000920a00780c */ /* 0x000fe20003f06270 */
[----:B------:R-:W-:-:S04]  /*7fa0*/  @!P4 IMAD R11, R60, R137, RZ ;  /* 0x000000893c0bc224 */ /* 0x000fc800078e02ff */
[-C--:B------:R-:W-:Y:S01]  /*7fb0*/  @!P5 IMAD R61, R61, R137.reuse, RZ ;  /* 0x000000893d3dd224 */ /* 0x080fe200078e02ff */
[----:B------:R-:W-:Y:S01]  /*7fc0*/  @!P4 STG.E.U8 desc[UR36][R4.64+0x88], R11 ;  /* 0x0000880b0400c986 */ /* 0x000fe2000c101124 */
[----:B------:R-:W-:Y:S01]  /*7fd0*/  ISETP.LT.OR P4, PT, R0, 0x1, !P1 ;  /* 0x000000010000780c */ /* 0x000fe20004f81670 */
[-C--:B0-----:R-:W-:Y:S01]  /*7fe0*/  @!P3 IMAD R3, R62, R137.reuse, RZ ;  /* 0x000000893e03b224 */ /* 0x081fe200078e02ff */
[C---:B------:R-:W-:Y:S01]  /*7ff0*/  ISETP.LT.OR P1, PT, R0.reuse, 0x9, !P1 ;  /* 0x000000090000780c */ /* 0x040fe20004f21670 */
[----:B------:R-:W-:Y:S01]  /*8000*/  @!P5 STG.E.U8 desc[UR36][R4.64+0x89], R61 ;  /* 0x0000893d0400d986 */ /* 0x000fe2000c101124 */
[C---:B------:R-:W-:Y:S01]  /*8010*/  ISETP.LT.OR P5, PT, R0.reuse, 0x1, !P0 ;  /* 0x000000010000780c */ /* 0x040fe200047a1670 */
[----:B------:R-:W-:Y:S01]  /*8020*/  @!P2 IMAD R63, R63, R137, RZ ;  /* 0x000000893f3fa224 */ /* 0x000fe200078e02ff */
[----:B------:R-:W-:Y:S01]  /*8030*/  ISETP.LT.OR P0, PT, R0, 0x9, !P0 ;  /* 0x000000090000780c */ /* 0x000fe20004701670 */
[----:B------:R0:W-:Y:S01]  /*8040*/  @!P3 STG.E.U8 desc[UR36][R6.64+0x88], R3 ;  /* 0x000088030600b986 */ /* 0x0001e2000c101124 */
[----:B------:R-:W-:-:S03]  /*8050*/  ISETP.GE.AND P3, PT, R10, 0x99, PT ;  /* 0x000000990a00780c */ /* 0x000fc60003f66270 */
        /* <DEDUP_REMOVED lines=30> */
[-C--:B------:R-:W-:Y:S02]  /*8240*/  @!P4 IMAD R41, R41, R137.reuse, RZ ;  /* 0x000000892929c224 */ /* 0x080fe400078e02ff */
[-C--:B------:R-:W-:Y:S02]  /*8250*/  @!P1 IMAD R43, R43, R137.reuse, RZ ;  /* 0x000000892b2b9224 */ /* 0x080fe400078e02ff */
[-C--:B------:R-:W-:Y:S01]  /*8260*/  @!P5 IMAD R9, R40, R137.reuse, RZ ;  /* 0x000000892809d224 */ /* 0x080fe200078e02ff */
[----:B------:R-:W-:Y:S01]  /*8270*/  @!P4 STG.E.U8 desc[UR36][R4.64+0xa1], R41 ;  /* 0x0000a1290400c986 */ /* 0x000fe2000c101124 */
[----:B------:R-:W-:Y:S01]  /*8280*/  ISETP.LT.OR P4, PT, R0, 0x1, !P2 ;  /* 0x000000010000780c */ /* 0x000fe20005781670 */
[----:B0-----:R-:W-:Y:S01]  /*8290*/  @!P0 IMAD R3, R42, R137, RZ ;  /* 0x000000892a038224 */ /* 0x001fe200078e02ff */
[C---:B------:R-:W-:Y:S01]  /*82a0*/  ISETP.LT.OR P2, PT, R0.reuse, 0x9, !P2 ;  /* 0x000000090000780c */ /* 0x040fe20005741670 */
[----:B------:R-:W-:Y:S01]  /*82b0*/  @!P5 STG.E.U8 desc[UR36][R4.64+0xa0], R9 ;  /* 0x0000a0090400d986 */ /* 0x000fe2000c101124 */
[----:B------:R-:W-:-:S02]  /*82c0*/  ISETP.LT.OR P5, PT, R0, 0x1, !P3 ;  /* 0x000000010000780c */ /* 0x000fc40005fa1670 */
        /* <DEDUP_REMOVED lines=77> */
[----:B------:R1:W-:Y:S01]  /*87a0*/  @!P4 STG.E.U8 desc[UR36][R4.64+0xd0], R9 ;  /* 0x0000d0090400c986 */ /* 0x0003e2000c101124 */
[----:B------:R-:W-:Y:S01]  /*87b0*/  ISETP.LT.OR P4, PT, R0, 0x1, !P3 ;  /* 0x000000010000780c */ /* 0x000fe20005f81670 */
[-C--:B0-----:R-:W-:Y:S01]  /*87c0*/  @!P1 IMAD R3, R34, R137.reuse, RZ ;  /* 0x0000008922039224 */ /* 0x081fe200078e02ff */
[C---:B------:R-:W-:Y:S01]  /*87d0*/  ISETP.LT.OR P3, PT, R0.reuse, 0x9, !P3 ;  /* 0x000000090000780c */ /* 0x040fe20005f61670 */
[----:B------:R0:W-:Y:S01]  /*87e0*/  @!P5 STG.E.U8 desc[UR36][R4.64+0xd1], R33 ;  /* 0x0000d1210400d986 */ /* 0x0001e2000c101124 */
[C---:B------:R-:W-:Y:S01]  /*87f0*/  ISETP.LT.OR P5, PT, R0.reuse, 0x1, !P2 ;  /* 0x000000010000780c */ /* 0x040fe200057a1670 */
[-C--:B------:R-:W-:Y:S01]  /*8800*/  @!P0 IMAD R35, R35, R137.reuse, RZ ;  /* 0x0000008923238224 */ /* 0x080fe200078e02ff */
[----:B------:R-:W-:Y:S01]  /*8810*/  ISETP.LT.OR P2, PT, R0, 0x9, !P2 ;  /* 0x000000090000780c */ /* 0x000fe20005741670 */
[----:B------:R0:W-:Y:S04]  /*8820*/  @!P1 STG.E.U8 desc[UR36][R6.64+0xd0], R3 ;  /* 0x0000d00306009986 */ /* 0x0001e8000c101124 */
[----:B------:R0:W-:Y:S02]  /*8830*/  @!P0 STG.E.U8 desc[UR36][R6.64+0xd1], R35 ;  /* 0x0000d12306008986 */ /* 0x0001e4000c101124 */
[----:B-1----:R-:W-:-:S02]  /*8840*/  @!P4 IMAD R9, R36, R137, RZ ;  /* 0x000000892409c224 */ /* 0x002fc400078e02ff */
[-C--:B------:R-:W-:Y:S02]  /*8850*/  @!P3 IMAD R11, R38, R137.reuse, RZ ;  /* 0x00000089260bb224 */ /* 0x080fe400078e02ff */
[-C--:B------:R-:W-:Y:S01]  /*8860*/  @!P5 IMAD R37, R37, R137.reuse, RZ ;  /* 0x000000892525d224 */ /* 0x080fe200078e02ff */
[----:B------:R0:W-:Y:S01]  /*8870*/  @!P4 STG.E.U8 desc[UR36][R4.64+0xd8], R9 ;  /* 0x0000d8090400c986 */ /* 0x0001e2000c101124 */
[----:B------:R-:W-:-:S03]  /*8880*/  @!P2 IMAD R39, R39, R137, RZ ;  /* 0x000000892727a224 */ /* 0x000fc600078e02ff */
[----:B------:R0:W-:Y:S04]  /*8890*/  @!P5 STG.E.U8 desc[UR36][R4.64+0xd9], R37 ;  /* 0x0000d9250400d986 */ /* 0x0001e8000c101124 */
[----:B------:R0:W-:Y:S04]  /*88a0*/  @!P3 STG.E.U8 desc[UR36][R6.64+0xd8], R11 ;  /* 0x0000d80b0600b986 */ /* 0x0001e8000c101124 */
[----:B------:R0:W-:Y:S02]  /*88b0*/  @!P2 STG.E.U8 desc[UR36][R6.64+0xd9], R39 ;  /* 0x0000d9270600a986 */ /* 0x0001e4000c101124 */
.L_x_263:
[----:B------:R-:W-:Y:S05]  /*88c0*/  BSYNC B0 ;  /* 0x0000000000007941 */ /* 0x000fea0003800000 */
.L_x_37:
[----:B0-----:R-:W2:Y:S01]  /*88d0*/  LDL.64 R2, [R1] ;  /* 0x0000000001027983 */ /* 0x001ea20000100a00 */
[----:B------:R-:W-:Y:S01]  /*88e0*/  ULDC.64 UR4, c[0x0][0x650] ;  /* 0x0001940000047ab9 */ /* 0x000fe20000000a00 */
[----:B------:R0:W-:Y:S01]  /*88f0*/  SYNCS.ARRIVE.TRANS64.A1T0 RZ, [R146+UR45], RZ ;  /* 0x000000ff92ff79a7 */ /* 0x0001e2000810002d */
[----:B------:R-:W-:Y:S01]  /*8900*/  PRMT R0, RZ, 0x7610, R0 ;  /* 0x00007610ff007816 */ /* 0x000fe20000000000 */
[----:B------:R-:W-:Y:S02]  /*8910*/  IMAD.MOV.U32 R19, RZ, RZ, -0x1 ;  /* 0xffffffffff137424 */ /* 0x000fe400078e00ff */
[----:B------:R-:W-:Y:S01]  /*8920*/  IMAD.MOV.U32 R22, RZ, RZ, -0x1 ;  /* 0xffffffffff167424 */ /* 0x000fe200078e00ff */
[----:B--2---:R-:W-:-:S04]  /*8930*/  LEA R18, P0, R2, R18, 0x1 ;  /* 0x0000001202127211 */ /* 0x004fc800078008ff */
[----:B------:R-:W-:Y:S01]  /*8940*/  LEA.HI.X R17, R2, R17, R23, 0x1, P0 ;  /* 0x0000001102117211 */ /* 0x000fe200000f0c17 */
[----:B------:R-:W-:Y:S01]  /*8950*/  IMAD.MOV.U32 R2, RZ, RZ, -0x1 ;  /* 0xffffffffff027424 */ /* 0x000fe200078e00ff */
[----:B------:R-:W-:-:S04]  /*8960*/  ISETP.GE.U32.AND P0, PT, R18, UR4, PT ;  /* 0x0000000412007c0c */ /* 0x000fc8000bf06070 */
[----:B------:R-:W-:-:S13]  /*8970*/  ISETP.GE.U32.AND.EX P0, PT, R17, UR5, PT, P0 ;  /* 0x0000000511007c0c */ /* 0x000fda000bf06100 */
[----:B0-----:R-:W-:Y:S05]  /*8980*/  @P0 BRA `(.L_x_264) ;  /* 0x0000000400700947 */ /* 0x001fea0003800000 */
[----:B------:R-:W0:Y:S01]  /*8990*/  S2R R10, SR_CTAID.X ;  /* 0x00000000000a7919 */ /* 0x000e220000002500 */
[----:B------:R-:W2:Y:S01]  /*89a0*/  LDC.64 R8, c[0x0][0x628] ;  /* 0x00018a00ff087b82 */ /* 0x000ea20000000a00 */
[----:B------:R-:W-:Y:S01]  /*89b0*/  ULDC UR4, c[0x0][0x150] ;  /* 0x0000540000047ab9 */ /* 0x000fe20000000800 */
[----:B---3--:R-:W-:Y:S01]  /*89c0*/  IMAD.MOV.U32 R6, RZ, RZ, R18 ;  /* 0x000000ffff067224 */ /* 0x008fe200078e0012 */
[----:B------:R-:W3:Y:S01]  /*89d0*/  S2R R20, SR_CTAID.Y ;  /* 0x0000000000147919 */ /* 0x000ee20000002600 */
[----:B------:R-:W-:-:S04]  /*89e0*/  IMAD.MOV.U32 R7, RZ, RZ, R17 ;  /* 0x000000ffff077224 */ /* 0x000fc800078e0011 */
[----:B------:R-:W1:Y:S08]  /*89f0*/  LDC R15, c[0x0][0x144] ;  /* 0x00005100ff0f7b82 */ /* 0x000e700000000800 */
[----:B------:R-:W1:Y:S08]  /*8a00*/  LDC R0, c[0x0][0x630] ;  /* 0x00018c00ff007b82 */ /* 0x000e700000000800 */
[----:B------:R-:W1:Y:S01]  /*8a10*/  LDC.64 R12, c[0x0][0x620] ;  /* 0x00018800ff0c7b82 */ /* 0x000e620000000a00 */
[----:B--2---:R-:W-:-:S04]  /*8a20*/  ISETP.NE.U32.AND P0, PT, R8, RZ, PT ;  /* 0x000000ff0800720c */ /* 0x004fc80003f05070 */
[----:B------:R-:W-:Y:S02]  /*8a30*/  ISETP.NE.AND.EX P0, PT, R9, RZ, PT, P0 ;  /* 0x000000ff0900720c */ /* 0x000fe40003f05300 */
[----:B0-----:R-:W-:-:S05]  /*8a40*/  I2FP.F32.U32 R2, R10 ;  /* 0x0000000a00027245 */ /* 0x001fca0000201000 */
[----:B------:R-:W-:-:S04]  /*8a50*/  FMUL R2, R2, UR4 ;  /* 0x0000000402027c20 */ /* 0x000fc80008400000 */
[----:B------:R0:W2:Y:S02]  /*8a60*/  F2I.U32.TRUNC.NTZ R14, R2 ;  /* 0x00000002000e7305 */ /* 0x0000a4000020f000 */
[----:B---3--:R-:W-:Y:S05]  /*8a70*/  @!P0 BRA `(.L_x_265) ;  /* 0x0000000000288947 */ /* 0x008fea0003800000 */
[----:B------:R-:W3:Y:S02]  /*8a80*/  LDC R3, c[0x0][0x634] ;  /* 0x00018d00ff037b82 */ /* 0x000ee40000000800 */
[----:B---3--:R-:W-:-:S05]  /*8a90*/  IADD3 R7, P0, R18, R3, RZ ;  /* 0x0000000312077210 */ /* 0x008fca0007f1e0ff */
[----:B-1----:R-:W-:-:S04]  /*8aa0*/  IMAD.X R11, RZ, RZ, R17, P0 ;  /* 0x000000ffff0b7224 */ /* 0x002fc800000e0611 */
[----:B0-----:R-:W-:-:S04]  /*8ab0*/  IMAD.WIDE.U32 R2, R11, R8, RZ ;  /* 0x000000080b027225 */ /* 0x001fc800078e00ff */
[----:B----4-:R-:W-:-:S04]  /*8ac0*/  IMAD.WIDE.U32 R4, P0, R7, R9, R2 ;  /* 0x0000000907047225 */ /* 0x010fc80007800002 */
[----:B------:R-:W-:-:S04]  /*8ad0*/  IMAD.WIDE.U32 R2, R7, R8, RZ ;  /* 0x0000000807027225 */ /* 0x000fc800078e00ff */
[----:B------:R-:W-:Y:S01]  /*8ae0*/  IMAD.X R7, RZ, RZ, RZ, P0 ;  /* 0x000000ffff077224 */ /* 0x000fe200000e06ff */
[----:B------:R-:W-:Y:S01]  /*8af0*/  IADD3 RZ, P0, R3, R4, RZ ;  /* 0x0000000403ff7210 */ /* 0x000fe20007f1e0ff */
[----:B------:R-:W-:-:S04]  /*8b00*/  IMAD.MOV.U32 R6, RZ, RZ, R5 ;  /* 0x000000ffff067224 */ /* 0x000fc800078e0005 */
[----:B------:R-:W-:-:S08]  /*8b10*/  IMAD.WIDE.U32.X R6, R11, R9, R6, P0 ;  /* 0x000000090b067225 */ /* 0x000fd000000e0406 */
.L_x_265:
[----:B------:R-:W3:Y:S01]  /*8b20*/  LDC.64 R26, c[0x0][0x640] ;  /* 0x00019000ff1a7b82 */ /* 0x000ee20000000a00 */
[-C--:B-1----:R-:W-:Y:S01]  /*8b30*/  SHF.R.U64 R11, R6, R0.reuse, R7 ;  /* 0x00000000060b7219 */ /* 0x082fe20000001207 */
[----:B------:R-:W-:Y:S01]  /*8b40*/  IMAD.MOV.U32 R19, RZ, RZ, R17 ;  /* 0x000000ffff137224 */ /* 0x000fe200078e0011 */
[----:B------:R-:W-:Y:S01]  /*8b50*/  SHF.R.U32.HI R0, RZ, R0, R7 ;  /* 0x00000000ff007219 */ /* 0x000fe20000011607 */
[----:B--2---:R-:W-:Y:S01]  /*8b60*/  IMAD.MOV R14, RZ, RZ, -R14 ;  /* 0x000000ffff0e7224 */ /* 0x004fe200078e0a0e */
[----:B----4-:R-:W-:Y:S01]  /*8b70*/  IADD3 R5, P0, RZ, -R11, RZ ;  /* 0x8000000bff057210 */ /* 0x010fe20007f1e0ff */
[----:B------:R-:W-:Y:S01]  /*8b80*/  ULDC UR4, c[0x0][0x154] ;  /* 0x0000550000047ab9 */ /* 0x000fe20000000800 */
[----:B------:R-:W-:Y:S01]  /*8b90*/  IMAD.MOV.U32 R7, RZ, RZ, 0x1 ;  /* 0x00000001ff077424 */ /* 0x000fe200078e00ff */
[----:B------:R-:W1:Y:S01]  /*8ba0*/  LDC R4, c[0x0][0x618] ;  /* 0x00018600ff047b82 */ /* 0x000e620000000800 */
[----:B------:R-:W-:Y:S02]  /*8bb0*/  IMAD R22, R15, R14, R10 ;  /* 0x0000000e0f167224 */ /* 0x000fe400078e020a */
[----:B------:R-:W-:-:S04]  /*8bc0*/  IMAD.X R3, RZ, RZ, ~R0, P0 ;  /* 0x000000ffff037224 */ /* 0x000fc800000e0e00 */
[-C--:B------:R-:W-:Y:S01]  /*8bd0*/  IMAD R0, R3, R12.reuse, RZ ;  /* 0x0000000c03007224 */ /* 0x080fe200078e02ff */
[----:B------:R-:W2:Y:S01]  /*8be0*/  LDC R6, c[0x0][0x608] ;  /* 0x00018200ff067b82 */ /* 0x000ea20000000800 */
[----:B0-----:R-:W-:-:S04]  /*8bf0*/  IMAD.WIDE.U32 R2, R5, R12, R18 ;  /* 0x0000000c05027225 */ /* 0x001fc800078e0012 */
[----:B------:R-:W-:Y:S01]  /*8c00*/  IMAD R5, R5, R13, R0 ;  /* 0x0000000d05057224 */ /* 0x000fe200078e0200 */
[----:B------:R-:W-:Y:S02]  /*8c10*/  I2FP.F32.U32 R0, R20 ;  /* 0x0000001400007245 */ /* 0x000fe40000201000 */
[----:B------:R-:W0:Y:S01]  /*8c20*/  LDC R24, c[0x0][0x658] ;  /* 0x00019600ff187b82 */ /* 0x000e220000000800 */
[----:B------:R-:W-:Y:S01]  /*8c30*/  IMAD.IADD R3, R3, 0x1, R5 ;  /* 0x0000000103037824 */ /* 0x000fe200078e0205 */
[----:B---3--:R-:W-:Y:S01]  /*8c40*/  ISETP.NE.U32.AND P0, PT, R26, RZ, PT ;  /* 0x000000ff1a00720c */ /* 0x008fe20003f05070 */
[----:B------:R-:W-:Y:S01]  /*8c50*/  FMUL R0, R0, UR4 ;  /* 0x0000000400007c20 */ /* 0x000fe20008400000 */
[----:B------:R-:W-:Y:S02]  /*8c60*/  IMAD.MOV.U32 R5, RZ, RZ, -0x1 ;  /* 0xffffffffff057424 */ /* 0x000fe400078e00ff */
[----:B------:R-:W-:Y:S01]  /*8c70*/  ISETP.NE.AND.EX P0, PT, R27, RZ, PT, P0 ;  /* 0x000000ff1b00720c */ /* 0x000fe20003f05300 */
[----:B------:R3:W4:Y:S01]  /*8c80*/  F2I.U32.TRUNC.NTZ R12, R0 ;  /* 0x00000000000c7305 */ /* 0x000722000020f000 */
[----:B------:R-:W3:Y:S01]  /*8c90*/  LDC R15, c[0x0][0x148] ;  /* 0x00005200ff0f7b82 */ /* 0x000ee20000000800 */
[----:B-1----:R-:W-:-:S02]  /*8ca0*/  SHF.R.U64 R10, R2, R4, R3 ;  /* 0x00000004020a7219 */ /* 0x002fc40000001203 */
[----:B------:R-:W-:-:S05]  /*8cb0*/  SHF.R.U32.HI R3, RZ, R4, R3 ;  /* 0x00000004ff037219 */ /* 0x000fca0000011603 */
[----:B------:R-:W1:Y:S01]  /*8cc0*/  LDC R14, c[0x0][0x600] ;  /* 0x00018000ff0e7b82 */ /* 0x000e620000000800 */
[-CC-:B--2---:R-:W-:Y:S02]  /*8cd0*/  SHF.R.U64 R8, R10, R6.reuse, R3.reuse ;  /* 0x000000060a087219 */ /* 0x184fe40000001203 */
[----:B------:R-:W-:-:S05]  /*8ce0*/  SHF.R.U32.HI R3, RZ, R6, R3 ;  /* 0x00000006ff037219 */ /* 0x000fca0000011603 */
[----:B------:R-:W2:Y:S01]  /*8cf0*/  LDC R21, c[0x0][0x648] ;  /* 0x00019200ff157b82 */ /* 0x000ea20000000800 */
[-CC-:B0-----:R-:W-:Y:S02]  /*8d00*/  SHF.R.U64 R13, R8, R24.reuse, R3.reuse ;  /* 0x00000018080d7219 */ /* 0x181fe40000001203 */
[-C--:B------:R-:W-:Y:S02]  /*8d10*/  SHF.L.U32 R5, R5, R24.reuse, RZ ;  /* 0x0000001805057219 */ /* 0x080fe400000006ff */
[-C--:B------:R-:W-:Y:S01]  /*8d20*/  SHF.R.U32.HI R3, RZ, R24.reuse, R3 ;  /* 0x00000018ff037219 */ /* 0x080fe20000011603 */
[----:B------:R-:W-:Y:S01]  /*8d30*/  IMAD.MOV.U32 R2, RZ, RZ, R13 ;  /* 0x000000ffff027224 */ /* 0x000fe200078e000d */
[----:B------:R-:W-:Y:S01]  /*8d40*/  SHF.L.U32 R24, R7, R24, RZ ;  /* 0x0000001807187219 */ /* 0x000fe200000006ff */
[----:B------:R-:W0:Y:S01]  /*8d50*/  LDC R25, c[0x0][0x638] ;  /* 0x00018e00ff197b82 */ /* 0x000e220000000800 */
[----:B------:R-:W-:-:S07]  /*8d60*/  LOP3.LUT R19, RZ, R5, RZ, 0x33, !PT ;  /* 0x00000005ff137212 */ /* 0x000fce00078e33ff */
[----:B------:R-:W0:Y:S01]  /*8d70*/  LDC R28, c[0x0][0x610] ;  /* 0x00018400ff1c7b82 */ /* 0x000e220000000800 */
[----:B----4-:R-:W-:Y:S05]  /*8d80*/  @!P0 BRA `(.L_x_266) ;  /* 0x0000000000288947 */ /* 0x010fea0003800000 */
[----:B---3--:R-:W3:Y:S02]  /*8d90*/  LDC R0, c[0x0][0x64c] ;  /* 0x00019300ff007b82 */ /* 0x008ee40000000800 */
[----:B---3--:R-:W-:-:S05]  /*8da0*/  IADD3 R7, P0, R13, R0, RZ ;  /* 0x000000000d077210 */ /* 0x008fca0007f1e0ff */
        /* <DEDUP_REMOVED lines=8> */
.L_x_266:
[----:B------:R-:W4:Y:S01]  /*8e30*/  LDC R4, c[0x0][0x65c] ;  /* 0x00019700ff047b82 */ /* 0x000f220000000800 */
[----:B--23--:R-:W-:Y:S01]  /*8e40*/  SHF.R.U64 R0, R2, R21, R3 ;  /* 0x0000001502007219 */ /* 0x00cfe20000001203 */
[----:B-1----:R-:W-:Y:S01]  /*8e50*/  VIADD R3, R14, 0xffffffff ;  /* 0xffffffff0e037836 */ /* 0x002fe20000000000 */
[----:B------:R-:W-:Y:S01]  /*8e60*/  LOP3.LUT R19, R8, R19, RZ, 0xc0, !PT ;  /* 0x0000001308137212 */ /* 0x000fe200078ec0ff */
[----:B------:R-:W-:Y:S02]  /*8e70*/  IMAD.MOV R12, RZ, RZ, -R12 ;  /* 0x000000ffff0c7224 */ /* 0x000fe400078e0a0c */
[----:B------:R-:W-:Y:S01]  /*8e80*/  IMAD.MOV R2, RZ, RZ, -R0 ;  /* 0x000000ffff027224 */ /* 0x000fe200078e0a00 */
[----:B------:R-:W-:Y:S01]  /*8e90*/  LOP3.LUT R3, R10, R3, RZ, 0xc0, !PT ;  /* 0x000000030a037212 */ /* 0x000fe200078ec0ff */
[----:B------:R-:W-:Y:S02]  /*8ea0*/  IMAD R19, R24, R0, R19 ;  /* 0x0000000018137224 */ /* 0x000fe400078e0213 */
[----:B0-----:R-:W-:-:S04]  /*8eb0*/  IMAD R0, R2, R25, R13 ;  /* 0x0000001902007224 */ /* 0x001fc800078e020d */
[----:B------:R-:W-:Y:S01]  /*8ec0*/  IMAD R2, R0, R14, R3 ;  /* 0x0000000e00027224 */ /* 0x000fe200078e0203 */
[----:B----4-:R-:W-:Y:S01]  /*8ed0*/  ISETP.NE.AND P0, PT, R4, 0x1, PT ;  /* 0x000000010400780c */ /* 0x010fe20003f05270 */
[----:B------:R-:W-:-:S05]  /*8ee0*/  IMAD.MOV.U32 R4, RZ, RZ, 0x1 ;  /* 0x00000001ff047424 */ /* 0x000fca00078e00ff */
[----:B------:R-:W-:-:S07]  /*8ef0*/  PRMT R0, R4, 0x7610, R0 ;  /* 0x0000761004007816 */ /* 0x000fce0000000000 */
[----:B------:R-:W-:-:S04]  /*8f00*/  @P0 IMAD R22, R15, R12, R20 ;  /* 0x0000000c0f160224 */ /* 0x000fc800078e0214 */
[----:B------:R-:W-:-:S05]  /*8f10*/  IMAD R19, R19, R28, R22 ;  /* 0x0000001c13137224 */ /* 0x000fca00078e0216 */
[----:B------:R-:W-:Y:S02]  /*8f20*/  SEL R22, R2, R19, !P0 ;  /* 0x0000001302167207 */ /* 0x000fe40004000000 */
[----:B------:R-:W-:Y:S01]  /*8f30*/  SEL R19, R19, R2, !P0 ;  /* 0x0000000213137207 */ /* 0x000fe20004000000 */
[----:B------:R-:W-:-:S07]  /*8f40*/  IMAD.MOV.U32 R2, RZ, RZ, R11 ;  /* 0x000000ffff027224 */ /* 0x000fce00078e000b */
.L_x_264:
[----:B------:R-:W-:Y:S02]  /*8f50*/  LOP3.LUT P0, RZ, R0, 0xff, RZ, 0xc0, !PT ;  /* 0x000000ff00ff7812 */ /* 0x000fe4000780c0ff */
[----:B------:R-:W-:-:S11]  /*8f60*/  LOP3.LUT R149, R149, 0x1, RZ, 0x3c, !PT ;  /* 0x0000000195957812 */ /* 0x000fd600078e3cff */
[----:B------:R-:W-:Y:S05]  /*8f70*/  @P0 BRA `(.L_x_267) ;  /* 0xffffff88000c0947 */ /* 0x000fea000383ffff */
[----:B------:R-:W-:Y:S05]  /*8f80*/  EXIT ;  /* 0x000000000000794d */ /* 0x000fea0003800000 */
.L_x_18:
[----:B------:R-:W-:-:S08]  /*8f90*/  ISETP.NE.AND P0, PT, R5, RZ, PT ;  /* 0x000000ff0500720c */ /* 0x000fd00003f05270 */
[----:B0-----:R-:W0:-:S00]  /*8fa0*/  USETMAXREG.DEALLOC.CTAPOOL 0x28 ;  /* 0x00000028000079c8 */ /* 0x001e0000080e0500 */
[----:B------:R-:W-:Y:S05]  /*8fb0*/  @P0 EXIT ;  /* 0x000000000000094d */ /* 0x000fea0003800000 */
[----:B0-----:R-:W-:Y:S01]  /*8fc0*/  LOP3.LUT P0, RZ, R8, 0xff, RZ, 0xc0, !PT ;  /* 0x000000ff08ff7812 */ /* 0x001fe2000780c0ff */
[----:B------:R-:W-:Y:S02]  /*8fd0*/  IMAD.MOV.U32 R0, RZ, RZ, 0x1 ;  /* 0x00000001ff007424 */ /* 0x000fe400078e00ff */
[----:B------:R-:W-:-:S10]  /*8fe0*/  IMAD.MOV.U32 R8, RZ, RZ, RZ ;  /* 0x000000ffff087224 */ /* 0x000fd400078e00ff */
[----:B------:R-:W-:Y:S05]  /*8ff0*/  @!P0 BRA `(.L_x_268) ;  /* 0x0000000c003c8947 */ /* 0x000fea0003800000 */
[----:B------:R-:W0:Y:S01]  /*9000*/  S2R R6, SR_CgaCtaId ;  /* 0x0000000000067919 */ /* 0x000e220000008800 */
[----:B------:R-:W-:Y:S01]  /*9010*/  LOP3.LUT P0, RZ, R4, 0x1f, RZ, 0xc0, !PT ;  /* 0x0000001f04ff7812 */ /* 0x000fe2000780c0ff */
[----:B------:R-:W-:Y:S01]  /*9020*/  ULDC UR5, c[0x0][0x658] ;  /* 0x0001960000057ab9 */ /* 0x000fe20000000800 */
[C---:B------:R-:W-:Y:S01]  /*9030*/  ISETP.NE.AND P2, PT, R3.reuse, RZ, PT ;  /* 0x000000ff0300720c */ /* 0x040fe20003f45270 */
[----:B------:R-:W-:Y:S01]  /*9040*/  UMOV UR6, 0xffffffff ;  /* 0xffffffff00067882 */ /* 0x000fe20000000000 */
[----:B------:R-:W-:Y:S01]  /*9050*/  ISETP.NE.OR P0, PT, R3, RZ, !P0 ;  /* 0x000000ff0300720c */ /* 0x000fe20004705670 */
[----:B------:R-:W-:Y:S01]  /*9060*/  IMAD.MOV.U32 R3, RZ, RZ, 0x1c00 ;  /* 0x00001c00ff037424 */ /* 0x000fe200078e00ff */
[----:B------:R-:W-:Y:S01]  /*9070*/  BSSY B0, `(.L_x_268) ;  /* 0x00000c7000007945 */ /* 0x000fe20003800000 */
[----:B------:R-:W-:Y:S01]  /*9080*/  USHF.L.U32 UR6, UR6, UR5, URZ ;  /* 0x0000000506067299 */ /* 0x000fe2000800063f */
[----:B------:R-:W-:Y:S01]  /*9090*/  IMAD.MOV.U32 R9, RZ, RZ, 0x1 ;  /* 0x00000001ff097424 */ /* 0x000fe200078e00ff */
[----:B------:R-:W-:Y:S01]  /*90a0*/  LOP3.LUT R7, R16, 0x2, RZ, 0xfc, !PT ;  /* 0x0000000210077812 */ /* 0x000fe200078efcff */
[----:B------:R-:W-:Y:S01]  /*90b0*/  IMAD.MOV.U32 R0, RZ, RZ, 0x1 ;  /* 0x00000001ff007424 */ /* 0x000fe200078e00ff */
[----:B------:R-:W-:Y:S01]  /*90c0*/  ULDC UR4, c[0x0][0x600] ;  /* 0x0001800000047ab9 */ /* 0x000fe20000000800 */
[----:B------:R-:W-:Y:S01]  /*90d0*/  IMAD.MOV.U32 R8, RZ, RZ, RZ ;  /* 0x000000ffff087224 */ /* 0x000fe200078e00ff */
[----:B------:R-:W-:Y:S01]  /*90e0*/  UMOV UR7, 0x1 ;  /* 0x0000000100077882 */ /* 0x000fe20000000000 */
[----:B------:R-:W-:-:S02]  /*90f0*/  UIADD3 UR19, UR40, 0x1, URZ ;  /* 0x0000000128137890 */ /* 0x000fc4000fffe03f */
[----:B------:R-:W-:Y:S02]  /*9100*/  UIADD3 UR15, UR4, -0x1, URZ ;  /* 0xffffffff040f7890 */ /* 0x000fe4000fffe03f */
[----:B------:R-:W-:Y:S02]  /*9110*/  USHF.L.U32 UR17, UR7, UR5, URZ ;  /* 0x0000000507117299 */ /* 0x000fe4000800063f */
[----:B------:R-:W-:Y:S01]  /*9120*/  ULOP3.LUT UR16, URZ, UR6, URZ, 0x33, !UPT ;  /* 0x000000063f107292 */ /* 0x000fe2000f8e333f */
[----:B------:R-:W-:Y:S01]  /*9130*/  ULDC.64 UR20, c[0x0][0x198] ;  /* 0x0000660000147ab9 */ /* 0x000fe20000000a00 */
[----:B0-----:R-:W-:-:S05]  /*9140*/  LOP3.LUT R6, R6, 0x1, RZ, 0xc0, !PT ;  /* 0x0000000106067812 */ /* 0x001fca00078ec0ff */
[----:B------:R-:W-:-:S07]  /*9150*/  IMAD R10, R6, R3, 0xc200 ;  /* 0x0000c200060a7424 */ /* 0x000fce00078e0203 */
.L_x_280:
[----:B------:R-:W-:-:S03]  /*9160*/  UMOV UR4, 0xffffffff ;  /* 0xffffffff00047882 */ /* 0x000fc60000000000 */
[----:B------:R-:W-:Y:S05]  /*9170*/  BRA.DIV UR4, `(.L_x_269) ;  /* 0x0000001604107947 */ /* 0x000fea000b800000 */
[----:B------:R-:W-:-:S13]  /*9180*/  ELECT P6, URZ, PT ;  /* 0x00000000003f782f */ /* 0x000fda00038c0000 */
.L_x_301:
[----:B------:R-:W0:Y:S01]  /*9190*/  LDC R3, c[0x0][0x28c] ;  /* 0x0000a300ff037b82 */ /* 0x000e220000000800 */
[----:B------:R-:W-:Y:S01]  /*91a0*/  BSSY B1, `(.L_x_270) ;  /* 0x000003a000017945 */ /* 0x000fe20003800000 */
[----:B0-----:R-:W-:-:S13]  /*91b0*/  ISETP.LT.OR P6, PT, R3, 0x1, !P6 ;  /* 0x000000010300780c */ /* 0x001fda00077c1670 */
[----:B------:R-:W-:Y:S05]  /*91c0*/  @P6 BRA `(.L_x_271) ;  /* 0x0000000000dc6947 */ /* 0x000fea0003800000 */
[----:B------:R-:W-:Y:S02]  /*91d0*/  IMAD R22, R22, 0x2, R6 ;  /* 0x0000000216167824 */ /* 0x000fe400078e0206 */
[----:B------:R-:W-:Y:S02]  /*91e0*/  IMAD.SHL.U32 R19, R19, 0x40, RZ ;  /* 0x0000004013137824 */ /* 0x000fe400078e00ff */
[----:B------:R-:W-:Y:S02]  /*91f0*/  IMAD.MOV.U32 R14, RZ, RZ, RZ ;  /* 0x000000ffff0e7224 */ /* 0x000fe400078e00ff */
[----:B------:R-:W-:Y:S02]  /*9200*/  IMAD.U32 R15, RZ, RZ, UR19 ;  /* 0x00000013ff0f7e24 */ /* 0x000fe4000f8e00ff */
[----:B------:R-:W-:Y:S02]  /*9210*/  IMAD.MOV.U32 R3, RZ, RZ, R0 ;  /* 0x000000ffff037224 */ /* 0x000fe400078e0000 */
[----:B------:R-:W-:-:S02]  /*9220*/  IMAD.MOV.U32 R5, RZ, RZ, R8 ;  /* 0x000000ffff057224 */ /* 0x000fc400078e0008 */
[----:B------:R-:W-:-:S07]  /*9230*/  IMAD R22, R22, 0x70, RZ ;  /* 0x0000007016167824 */ /* 0x000fce00078e02ff */
.L_x_275:
[----:B------:R-:W0:Y:S01]  /*9240*/  S2R R11, SR_CgaCtaId ;  /* 0x00000000000b7919 */ /* 0x000e220000008800 */
[----:B------:R-:W-:-:S04]  /*9250*/  MOV R4, 0x400 ;  /* 0x0000040000047802 */ /* 0x000fc80000000f00 */
[----:B0-----:R-:W-:Y:S02]  /*9260*/  LEA R12, R11, R4, 0x18 ;  /* 0x000000040b0c7211 */ /* 0x001fe400078ec0ff */
[----:B------:R-:W-:Y:S01]  /*9270*/  SHF.L.U32 R4, R3, 0x1f, RZ ;  /* 0x0000001f03047819 */ /* 0x000fe200000006ff */
[----:B------:R-:W0:Y:S02]  /*9280*/  @!P2 LDC R11, c[0x0][0x500] ;  /* 0x00014000ff0bab82 */ /* 0x000e240000000800 */
[----:B------:R-:W-:-:S04]  /*9290*/  IMAD R13, R5, 0x8, R12 ;  /* 0x00000008050d7824 */ /* 0x000fc800078e020c */
[----:B------:R-:W1:Y:S02]  /*92a0*/  SYNCS.PHASECHK.TRANS64.TRYWAIT P1, [R13+URZ+0x60], R4 ;  /* 0x000060040d0075a7 */ /* 0x000e64000802017f */
[----:B-1----:R-:W-:Y:S05]  /*92b0*/  @!P1 BRA `(.L_x_272) ;  /* 0x0000001000e09947 */ /* 0x002fea0003800000 */
.L_x_302:
[----:B-1----:R-:W-:Y:S01]  /*92c0*/  PRMT R4, R7, 0x9910, RZ ;  /* 0x0000991007047816 */ /* 0x002fe200000000ff */
[----:B0-----:R0:W-:Y:S03]  /*92d0*/  @!P2 SYNCS.ARRIVE.TRANS64 RZ, [R13+URZ], R11 ;  /* 0x0000000b0dffa9a7 */ /* 0x0011e6000800003f */
[----:B------:R-:W-:-:S13]  /*92e0*/  ISETP.NE.AND P1, PT, R4, 0x2, PT ;  /* 0x000000020400780c */ /* 0x000fda0003f25270 */
[----:B0-----:R-:W-:Y:S05]  /*92f0*/  @P1 BRA `(.L_x_273) ;  /* 0x0000000000041947 */ /* 0x001fea0003800000 */
[----:B------:R-:W-:Y:S01]  /*9300*/  BPT.TRAP 0x1 ;  /* 0x000000040000795c */ /* 0x000fe20000300000 */
.L_x_273:
[----:B------:R-:W-:Y:S05]  /*9310*/  @P0 BRA `(.L_x_274) ;  /* 0x0000000000040947 */ /* 0x000fea0003800000 */
[----:B------:R-:W-:Y:S01]  /*9320*/  BPT.TRAP 0x1 ;  /* 0x000000040000795c */ /* 0x000fe20000300000 */
.L_x_274:
[----:B------:R-:W-:Y:S01]  /*9330*/  IMAD R4, R5, 0x1000, R12 ;  /* 0x0000100005047824 */ /* 0x000fe200078e020c */
[----:B------:R-:W-:Y:S01]  /*9340*/  R2UR UR13, R12 ;  /* 0x000000000c0d72ca */ /* 0x000fe200000e0000 */
[----:B------:R-:W-:Y:S01]  /*9350*/  VIADD R15, R15, 0xffffffff ;  /* 0xffffffff0f0f7836 */ /* 0x000fe20000000000 */
[----:B------:R-:W-:Y:S01]  /*9360*/  R2UR UR9, R13 ;  /* 0x000000000d0972ca */ /* 0x000fe200000e0000 */
[----:B------:R-:W-:Y:S01]  /*9370*/  UIADD3 UR4, UP0, UR20, 0xf0, URZ ;  /* 0x000000f014047890 */ /* 0x000fe2000ff1e03f */
[----:B------:R-:W-:Y:S01]  /*9380*/  R2UR UR5, R4 ;  /* 0x00000000040572ca */ /* 0x000fe200000e0000 */
[----:B------:R-:W-:Y:S01]  /*9390*/  IMAD R4, R5, 0x3800, R10 ;  /* 0x0000380005047824 */ /* 0x000fe200078e020a */
[----:B------:R-:W-:Y:S01]  /*93a0*/  R2UR UR11, R19 ;  /* 0x00000000130b72ca */ /* 0x000fe200000e0000 */
[----:B------:R-:W-:Y:S01]  /*93b0*/  UIADD3 UR22, UP1, UR20, 0x1f0, URZ ;  /* 0x000001f014167890 */ /* 0x000fe2000ff3e03f */
[----:B------:R-:W-:Y:S01]  /*93c0*/  R2UR UR10, R14 ;  /* 0x000000000e0a72ca */ /* 0x000fe200000e0000 */
[----:B------:R-:W-:Y:S01]  /*93d0*/  VIADD R5, R5, 0x1 ;  /* 0x0000000105057836 */ /* 0x000fe20000000000 */
[----:B------:R-:W-:Y:S01]  /*93e0*/  R2UR UR8, R4 ;  /* 0x00000000040872ca */ /* 0x000fe200000e0000 */
[----:B------:R-:W-:Y:S01]  /*93f0*/  UIADD3.X UR23, URZ, UR21, URZ, UP1, !UPT ;  /* 0x000000153f177290 */ /* 0x000fe20008ffe43f */
[----:B------:R-:W-:Y:S01]  /*9400*/  R2UR UR12, R2 ;  /* 0x00000000020c72ca */ /* 0x000fe200000e0000 */
[----:B------:R-:W-:Y:S01]  /*9410*/  UMOV UR6, 0x0 ;  /* 0x0000000000067882 */ /* 0x000fe20000000000 */
[----:B------:R-:W-:Y:S01]  /*9420*/  R2UR UR18, R22 ;  /* 0x00000000161272ca */ /* 0x000fe200000e0000 */
[----:B------:R-:W-:Y:S01]  /*9430*/  UMOV UR7, 0x10000000 ;  /* 0x1000000000077882 */ /* 0x000fe20000000000 */
[----:B------:R-:W-:Y:S01]  /*9440*/  ISETP.GT.AND P3, PT, R15, 0x1, PT ;  /* 0x000000010f00780c */ /* 0x000fe20003f64270 */
[----:B------:R-:W-:Y:S01]  /*9450*/  UIADD3 UR14, UR5, 0x200, URZ ;  /* 0x00000200050e7890 */ /* 0x000fe2000fffe03f */
[C---:B------:R-:W-:Y:S01]  /*9460*/  ISETP.NE.AND P1, PT, R5.reuse, 0xc, PT ;  /* 0x0000000c0500780c */ /* 0x040fe20003f25270 */
[----:B------:R-:W-:Y:S01]  /*9470*/  UIADD3.X UR5, URZ, UR21, URZ, UP0, !UPT ;  /* 0x000000153f057290 */ /* 0x000fe200087fe43f */
[----:B------:R-:W-:Y:S01]  /*9480*/  VIADD R14, R14, 0x40 ;  /* 0x000000400e0e7836 */ /* 0x000fe20000000000 */
[----:B------:R-:W-:Y:S01]  /*9490*/  UMOV UR24, 0x30000 ;  /* 0x0003000000187882 */ /* 0x000fe20000000000 */
[----:B------:R-:W-:Y:S01]  /*94a0*/  SEL R4, RZ, 0x1, P1 ;  /* 0x00000001ff047807 */ /* 0x000fe20000800000 */
[----:B------:R-:W-:Y:S01]  /*94b0*/  UIADD3 UR13, UR13, UR8, URZ ;  /* 0x000000080d0d7290 */ /* 0x000fe2000fffe03f */
[----:B------:R-:W-:-:S02]  /*94c0*/  SEL R5, R5, RZ, P1 ;  /* 0x000000ff05057207 */ /* 0x000fc40000800000 */
[----:B------:R-:W-:Y:S01]  /*94d0*/  UMOV UR8, UR14 ;  /* 0x0000000e00087c82 */ /* 0x000fe20008000000 */
[----:B------:R-:W-:Y:S01]  /*94e0*/  LOP3.LUT R3, R3, R4, RZ, 0x3c, !PT ;  /* 0x0000000403037212 */ /* 0x000fe200078e3cff */
[----:B------:R0:W-:Y:S02]  /*94f0*/  UTMALDG.3D [UR8], [UR4], desc[UR6] ;  /* 0x00000608040075b4 */ /* 0x0001e40008011000 */
[----:B0-----:R-:W-:Y:S01]  /*9500*/  UMOV UR11, UR18 ;  /* 0x00000012000b7c82 */ /* 0x001fe20008000000 */
[----:B------:R-:W-:Y:S02]  /*9510*/  UMOV UR8, UR13 ;  /* 0x0000000d00087c82 */ /* 0x000fe40008000000 */
[----:B------:R0:W-:Y:S02]  /*9520*/  UTMALDG.3D.MULTICAST [UR8], [UR22], UR24, desc[UR6] ;  /* 0x00000608160073b4 */ /* 0x0001e40008011818 */
[----:B0-----:R-:W-:Y:S05]  /*9530*/  @P3 BRA `(.L_x_275) ;  /* 0xfffffffc00403947 */ /* 0x001fea000383ffff */
.L_x_271:
[----:B------:R-:W-:Y:S05]  /*9540*/  BSYNC B1 ;  /* 0x0000000000017941 */ /* 0x000fea0003800000 */
.L_x_270:
[----:B------:R-:W2:Y:S01]  /*9550*/  LDL.64 R12, [R1] ;  /* 0x00000000010c7983 */ /* 0x000ea20000100a00 */
[----:B------:R-:W-:Y:S01]  /*9560*/  LOP3.LUT P4, RZ, R9, 0xff, RZ, 0xc0, !PT ;  /* 0x000000ff09ff7812 */ /* 0x000fe2000788c0ff */
[----:B------:R-:W-:Y:S01]  /*9570*/  VIADD R8, R8, UR40 ;  /* 0x0000002808087c36 */ /* 0x000fe20008000000 */
[----:B------:R-:W-:Y:S01]  /*9580*/  ULDC.64 UR4, c[0x0][0x650] ;  /* 0x0001940000047ab9 */ /* 0x000fe20000000a00 */
[----:B------:R-:W-:Y:S01]  /*9590*/  IMAD.U32 R5, RZ, RZ, UR40 ;  /* 0x00000028ff057e24 */ /* 0x000fe2000f8e00ff */
[----:B------:R-:W-:Y:S01]  /*95a0*/  UISETP.GE.U32.AND UP0, UPT, UR40, 0xc, UPT ;  /* 0x0000000c2800788c */ /* 0x000fe2000bf06070 */
[----:B------:R-:W-:Y:S01]  /*95b0*/  BSSY B1, `(.L_x_276) ;  /* 0x0000070000017945 */ /* 0x000fe20003800000 */
[----:B------:R-:W-:Y:S01]  /*95c0*/  ISETP.GT.U32.AND P1, PT, R8, 0xb, PT ;  /* 0x0000000b0800780c */ /* 0x000fe20003f24070 */
[----:B------:R-:W-:Y:S01]  /*95d0*/  IMAD.MOV.U32 R19, RZ, RZ, -0x1 ;  /* 0xffffffffff137424 */ /* 0x000fe200078e00ff */
[----:B------:R-:W-:Y:S01]  /*95e0*/  PRMT R9, RZ, 0x7610, R9 ;  /* 0x00007610ff097816 */ /* 0x000fe20000000009 */
[----:B------:R-:W-:Y:S01]  /*95f0*/  IMAD.MOV.U32 R22, RZ, RZ, -0x1 ;  /* 0xffffffffff167424 */ /* 0x000fe200078e00ff */
[----:B------:R-:W-:-:S02]  /*9600*/  ISETP.LT.U32.AND P1, PT, R5, 0xc, P1 ;  /* 0x0000000c0500780c */ /* 0x000fc40000f21070 */
[----:B------:R-:W-:Y:S01]  /*9610*/  PLOP3.LUT P3, PT, PT, PT, UP0, 0x80, 0x0 ;  /* 0x000000000000781c */ /* 0x000fe20003f6f008 */
[----:B------:R-:W0:Y:S01]  /*9620*/  @P4 S2R R3, SR_CgaCtaId ;  /* 0x0000000000034919 */ /* 0x000e220000008800 */
[----:B------:R-:W-:-:S04]  /*9630*/  @P4 MOV R2, 0x400 ;  /* 0x0000040000024802 */ /* 0x000fc80000000f00 */
[----:B0-----:R-:W-:Y:S01]  /*9640*/  @P4 LEA R4, R3, R2, 0x18 ;  /* 0x0000000203044211 */ /* 0x001fe200078ec0ff */
[----:B------:R-:W-:-:S03]  /*9650*/  IMAD.WIDE.U32 R2, R8, -0x55555555, RZ ;  /* 0xaaaaaaab08027825 */ /* 0x000fc600078e00ff */
[----:B------:R0:W-:Y:S01]  /*9660*/  @P4 SYNCS.ARRIVE.TRANS64.A1T0 RZ, [R4+URZ+0xf8], RZ ;  /* 0x0000f8ff04ff49a7 */ /* 0x0001e2000810003f */
[----:B------:R-:W-:Y:S01]  /*9670*/  IMAD.MOV.U32 R2, RZ, RZ, -0x1 ;  /* 0xffffffffff027424 */ /* 0x000fe200078e00ff */
[----:B------:R-:W-:Y:S02]  /*9680*/  SHF.R.U32.HI R5, RZ, 0x3, R3 ;  /* 0x00000003ff057819 */ /* 0x000fe40000011603 */
[----:B------:R-:W-:-:S03]  /*9690*/  SEL R3, RZ, 0x1, !P1 ;  /* 0x00000001ff037807 */ /* 0x000fc60004800000 */
[----:B------:R-:W-:Y:S01]  /*96a0*/  IMAD R8, R5, -0xc, R8 ;  /* 0xfffffff405087824 */ /* 0x000fe200078e0208 */
[----:B------:R-:W-:Y:S02]  /*96b0*/  LOP3.LUT R0, R0, R3, RZ, 0x3c, !PT ;  /* 0x0000000300007212 */ /* 0x000fe400078e3cff */
[----:B------:R-:W-:Y:S02]  /*96c0*/  PRMT R3, RZ, 0x7610, R3 ;  /* 0x00007610ff037816 */ /* 0x000fe40000000003 */
[----:B------:R-:W-:Y:S02]  /*96d0*/  @P3 LOP3.LUT R0, R0, 0x1, R5, 0x78, !PT ;  /* 0x0000000100003812 */ /* 0x000fe400078e7805 */
[----:B--2---:R-:W-:-:S04]  /*96e0*/  IADD3 R18, P4, R18, R12, RZ ;  /* 0x0000000c12127210 */ /* 0x004fc80007f9e0ff */
[----:B------:R-:W-:Y:S01]  /*96f0*/  ISETP.GE.U32.AND P1, PT, R18, UR4, PT ;  /* 0x0000000412007c0c */ /* 0x000fe2000bf26070 */
[----:B------:R-:W-:-:S05]  /*9700*/  IMAD.X R17, R17, 0x1, R23, P4 ;  /* 0x0000000111117824 */ /* 0x000fca00020e0617 */
[----:B------:R-:W-:-:S13]  /*9710*/  ISETP.GE.U32.AND.EX P1, PT, R17, UR5, PT, P1 ;  /* 0x0000000511007c0c */ /* 0x000fda000bf26110 */
[----:B0-----:R-:W-:Y:S05]  /*9720*/  @P1 BRA `(.L_x_277) ;  /* 0x0000000400601947 */ /* 0x001fea0003800000 */
[----:B------:R-:W0:Y:S01]  /*9730*/  S2R R12, SR_CTAID.X ;  /* 0x00000000000c7919 */ /* 0x000e220000002500 */
[----:B------:R-:W-:Y:S01]  /*9740*/  ULDC.64 UR4, c[0x0][0x628] ;  /* 0x00018a0000047ab9 */ /* 0x000fe20000000a00 */
[----:B------:R-:W-:Y:S01]  /*9750*/  ULDC UR7, c[0x0][0x630] ;  /* 0x00018c0000077ab9 */ /* 0x000fe20000000800 */
[----:B------:R-:W-:Y:S01]  /*9760*/  ISETP.NE.U32.AND P1, PT, RZ, UR4, PT ;  /* 0x00000004ff007c0c */ /* 0x000fe2000bf25070 */
[----:B------:R-:W1:Y:S01]  /*9770*/  S2R R13, SR_CTAID.Y ;  /* 0x00000000000d7919 */ /* 0x000e620000002600 */
[----:B------:R-:W-:Y:S01]  /*9780*/  ULDC UR8, c[0x0][0x150] ;  /* 0x0000540000087ab9 */ /* 0x000fe20000000800 */
[----:B------:R-:W-:Y:S01]  /*9790*/  IMAD.MOV.U32 R2, RZ, RZ, R18 ;  /* 0x000000ffff027224 */ /* 0x000fe200078e0012 */
[----:B------:R-:W-:Y:S01]  /*97a0*/  ISETP.NE.AND.EX P1, PT, RZ, UR5, PT, P1 ;  /* 0x00000005ff007c0c */ /* 0x000fe2000bf25310 */
[----:B------:R-:W-:Y:S01]  /*97b0*/  IMAD.MOV.U32 R3, RZ, RZ, R17 ;  /* 0x000000ffff037224 */ /* 0x000fe200078e0011 */
[----:B0-----:R-:W-:-:S11]  /*97c0*/  I2FP.F32.U32 R14, R12 ;  /* 0x0000000c000e7245 */ /* 0x001fd60000201000 */
[----:B------:R-:W-:Y:S05]  /*97d0*/  @!P1 BRA `(.L_x_278) ;  /* 0x0000000000289947 */ /* 0x000fea0003800000 */
[----:B------:R-:W-:Y:S02]  /*97e0*/  ULDC UR6, c[0x0][0x634] ;  /* 0x00018d0000067ab9 */ /* 0x000fe40000000800 */
[----:B------:R-:W-:-:S05]  /*97f0*/  IADD3 R3, P1, R18, UR6, RZ ;  /* 0x0000000612037c10 */ /* 0x000fca000ff3e0ff */
[----:B------:R-:W-:-:S04]  /*9800*/  IMAD.X R11, RZ, RZ, R17, P1 ;  /* 0x000000ffff0b7224 */ /* 0x000fc800008e0611 */
[----:B------:R-:W-:-:S04]  /*9810*/  IMAD.WIDE.U32 R4, R11, UR4, RZ ;  /* 0x000000040b047c25 */ /* 0x000fc8000f8e00ff */
[----:B------:R-:W-:-:S04]  /*9820*/  IMAD.WIDE.U32 R4, P1, R3, UR5, R4 ;  /* 0x0000000503047c25 */ /* 0x000fc8000f820004 */
[----:B------:R-:W-:-:S04]  /*9830*/  IMAD.WIDE.U32 R2, R3, UR4, RZ ;  /* 0x0000000403027c25 */ /* 0x000fc8000f8e00ff */
[----:B------:R-:W-:Y:S01]  /*9840*/  IMAD.MOV.U32 R2, RZ, RZ, R5 ;  /* 0x000000ffff027224 */ /* 0x000fe200078e0005 */
[----:B------:R-:W-:Y:S01]  /*9850*/  IADD3 RZ, P3, R3, R4, RZ ;  /* 0x0000000403ff7210 */ /* 0x000fe20007f7e0ff */
[----:B------:R-:W-:-:S04]  /*9860*/  IMAD.X R3, RZ, RZ, RZ, P1 ;  /* 0x000000ffff037224 */ /* 0x000fc800008e06ff */
[----:B------:R-:W-:-:S08]  /*9870*/  IMAD.WIDE.U32.X R2, R11, UR5, R2, P3 ;  /* 0x000000050b027c25 */ /* 0x000fd000098e0402 */
.L_x_278:
[----:B------:R-:W0:Y:S01]  /*9880*/  LDC R21, c[0x0][0x65c] ;  /* 0x00019700ff157b82 */ /* 0x000e220000000800 */
[--C-:B------:R-:W-:Y:S01]  /*9890*/  SHF.R.U64 R11, R2, UR7, R3.reuse ;  /* 0x00000007020b7c19 */ /* 0x100fe20008001203 */
[----:B------:R-:W-:Y:S01]  /*98a0*/  FMUL R14, R14, UR8 ;  /* 0x000000080e0e7c20 */ /* 0x000fe20008400000 */
[----:B------:R-:W-:Y:S01]  /*98b0*/  SHF.R.U32.HI R2, RZ, UR7, R3 ;  /* 0x00000007ff027c19 */ /* 0x000fe20008011603 */
[----:B------:R-:W-:Y:S01]  /*98c0*/  ULDC UR6, c[0x0][0x154] ;  /* 0x0000550000067ab9 */ /* 0x000fe20000000800 */
[----:B------:R-:W-:Y:S01]  /*98d0*/  IADD3 R15, P1, RZ, -R11, RZ ;  /* 0x8000000bff0f7210 */ /* 0x000fe20007f3e0ff */
[----:B------:R-:W-:Y:S01]  /*98e0*/  ULDC.64 UR4, c[0x0][0x620] ;  /* 0x0001880000047ab9 */ /* 0x000fe20000000a00 */
[----:B-1----:R-:W-:Y:S01]  /*98f0*/  I2FP.F32.U32 R3, R13 ;  /* 0x0000000d00037245 */ /* 0x002fe20000201000 */
[----:B------:R-:W1:Y:S01]  /*9900*/  LDC R19, c[0x0][0x144] ;  /* 0x00005100ff137b82 */ /* 0x000e620000000800 */
[----:B------:R-:W2:Y:S01]  /*9910*/  F2I.U32.TRUNC.NTZ R14, R14 ;  /* 0x0000000e000e7305 */ /* 0x000ea2000020f000 */
[----:B------:R-:W-:-:S02]  /*9920*/  IMAD.X R2, RZ, RZ, ~R2, P1 ;  /* 0x000000ffff027224 */ /* 0x000fc400008e0e02 */
[----:B------:R-:W-:Y:S01]  /*9930*/  FMUL R4, R3, UR6 ;  /* 0x0000000603047c20 */ /* 0x000fe20008400000 */
[----:B------:R-:W-:Y:S01]  /*9940*/  IMAD.MOV.U32 R3, RZ, RZ, R17 ;  /* 0x000000ffff037224 */ /* 0x000fe200078e0011 */
[----:B------:R-:W-:Y:S01]  /*9950*/  ULDC.64 UR6, c[0x0][0x640] ;  /* 0x0001900000067ab9 */ /* 0x000fe20000000a00 */
[----:B------:R-:W-:Y:S01]  /*9960*/  IMAD R2, R2, UR4, RZ ;  /* 0x0000000402027c24 */ /* 0x000fe2000f8e02ff */
[----:B------:R-:W3:Y:S01]  /*9970*/  LDC R20, c[0x0][0x148] ;  /* 0x00005200ff147b82 */ /* 0x000ee20000000800 */
[----:B------:R-:W-:Y:S01]  /*9980*/  ISETP.NE.U32.AND P1, PT, RZ, UR6, PT ;  /* 0x00000006ff007c0c */ /* 0x000fe2000bf25070 */
[----:B------:R-:W4:Y:S01]  /*9990*/  F2I.U32.TRUNC.NTZ R4, R4 ;  /* 0x0000000400047305 */ /* 0x000f22000020f000 */
[----:B------:R-:W-:Y:S02]  /*99a0*/  IMAD R5, R15, UR5, R2 ;  /* 0x000000050f057c24 */ /* 0x000fe4000f8e0202 */
[----:B------:R-:W-:Y:S01]  /*99b0*/  IMAD.MOV.U32 R2, RZ, RZ, R18 ;  /* 0x000000ffff027224 */ /* 0x000fe200078e0012 */
[----:B------:R-:W-:-:S02]  /*99c0*/  ISETP.NE.AND.EX P1, PT, RZ, UR7, PT, P1 ;  /* 0x00000007ff007c0c */ /* 0x000fc4000bf25310 */
[----:B0-----:R-:W-:Y:S01]  /*99d0*/  ISETP.NE.AND P4, PT, R21, 0x1, PT ;  /* 0x000000011500780c */ /* 0x001fe20003f85270 */
[----:B------:R-:W-:Y:S01]  /*99e0*/  IMAD.WIDE.U32 R2, R15, UR4, R2 ;  /* 0x000000040f027c25 */ /* 0x000fe2000f8e0002 */
[----:B------:R-:W-:-:S03]  /*99f0*/  ULDC UR4, c[0x0][0x618] ;  /* 0x0001860000047ab9 */ /* 0x000fc60000000800 */
[----:B--2---:R-:W-:Y:S02]  /*9a00*/  IMAD.MOV R14, RZ, RZ, -R14 ;  /* 0x000000ffff0e7224 */ /* 0x004fe400078e0a0e */
[----:B------:R-:W-:Y:S02]  /*9a10*/  IMAD.IADD R3, R3, 0x1, R5 ;  /* 0x0000000103037824 */ /* 0x000fe400078e0205 */
[----:B-1----:R-:W-:-:S03]  /*9a20*/  IMAD R12, R19, R14, R12 ;  /* 0x0000000e130c7224 */ /* 0x002fc600078e020c */
[--C-:B------:R-:W-:Y:S01]  /*9a30*/  SHF.R.U64 R14, R2, UR4, R3.reuse ;  /* 0x00000004020e7c19 */ /* 0x100fe20008001203 */
[----:B----4-:R-:W-:Y:S01]  /*9a40*/  IMAD.MOV R2, RZ, RZ, -R4 ;  /* 0x000000ffff027224 */ /* 0x010fe200078e0a04 */
[----:B------:R-:W-:Y:S01]  /*9a50*/  SHF.R.U32.HI R3, RZ, UR4, R3 ;  /* 0x00000004ff037c19 */ /* 0x000fe20008011603 */
[----:B------:R-:W-:Y:S02]  /*9a60*/  ULDC UR4, c[0x0][0x608] ;  /* 0x0001820000047ab9 */ /* 0x000fe40000000800 */
[----:B---3--:R-:W-:Y:S01]  /*9a70*/  @P4 IMAD R12, R20, R2, R13 ;  /* 0x00000002140c4224 */ /* 0x008fe200078e020d */
[--C-:B------:R-:W-:Y:S02]  /*9a80*/  SHF.R.U64 R19, R14, UR4, R3.reuse ;  /* 0x000000040e137c19 */ /* 0x100fe40008001203 */
[----:B------:R-:W-:Y:S01]  /*9a90*/  SHF.R.U32.HI R2, RZ, UR4, R3 ;  /* 0x00000004ff027c19 */ /* 0x000fe20008011603 */
[----:B------:R-:W-:-:S03]  /*9aa0*/  ULDC UR4, c[0x0][0x658] ;  /* 0x0001960000047ab9 */ /* 0x000fc60000000800 */
[--C-:B------:R-:W-:Y:S02]  /*9ab0*/  SHF.R.U64 R13, R19, UR4, R2.reuse ;  /* 0x00000004130d7c19 */ /* 0x100fe40008001202 */
[----:B------:R-:W-:-:S03]  /*9ac0*/  SHF.R.U32.HI R2, RZ, UR4, R2 ;  /* 0x00000004ff027c19 */ /* 0x000fc60008011602 */
[----:B------:R-:W-:Y:S02]  /*9ad0*/  IMAD.MOV.U32 R4, RZ, RZ, R13 ;  /* 0x000000ffff047224 */ /* 0x000fe400078e000d */
[----:B------:R-:W-:Y:S01]  /*9ae0*/  IMAD.MOV.U32 R3, RZ, RZ, R2 ;  /* 0x000000ffff037224 */ /* 0x000fe200078e0002 */
[----:B------:R-:W-:Y:S06]  /*9af0*/  @!P1 BRA `(.L_x_279) ;  /* 0x00000000002c9947 */ /* 0x000fec0003800000 */
        /* <DEDUP_REMOVED lines=9> */
[----:B------:R-:W-:-:S04]  /*9b90*/  IMAD.WIDE.U32.X R2, R15, UR7, R2, P3 ;  /* 0x000000070f027c25 */ /* 0x000fc800098e0402 */
[----:B------:R-:W-:-:S07]  /*9ba0*/  IMAD.MOV.U32 R4, RZ, RZ, R2 ;  /* 0x000000ffff047224 */ /* 0x000fce00078e0002 */
.L_x_279:
[----:B------:R-:W-:Y:S01]  /*9bb0*/  ULDC UR4, c[0x0][0x648] ;  /* 0x0001920000047ab9 */ /* 0x000fe20000000800 */
[----:B------:R-:W-:Y:S01]  /*9bc0*/  LOP3.LUT R2, R19, UR16, RZ, 0xc0, !PT ;  /* 0x0000001013027c12 */ /* 0x000fe2000f8ec0ff */
[----:B------:R-:W-:Y:S01]  /*9bd0*/  ULDC UR5, c[0x0][0x610] ;  /* 0x0001840000057ab9 */ /* 0x000fe20000000800 */
[----:B------:R-:W-:Y:S01]  /*9be0*/  SHF.R.U64 R3, R4, UR4, R3 ;  /* 0x0000000404037c19 */ /* 0x000fe20008001203 */
[----:B------:R-:W-:Y:S01]  /*9bf0*/  ULDC UR4, c[0x0][0x638] ;  /* 0x00018e0000047ab9 */ /* 0x000fe20000000800 */
[----:B------:R-:W-:-:S03]  /*9c00*/  LOP3.LUT R14, R14, UR15, RZ, 0xc0, !PT ;  /* 0x0000000f0e0e7c12 */ /* 0x000fc6000f8ec0ff */
[----:B------:R-:W-:Y:S02]  /*9c10*/  IMAD.MOV R4, RZ, RZ, -R3 ;  /* 0x000000ffff047224 */ /* 0x000fe400078e0a03 */
[----:B------:R-:W-:Y:S02]  /*9c20*/  IMAD R3, R3, UR17, R2 ;  /* 0x0000001103037c24 */ /* 0x000fe4000f8e0202 */
[----:B------:R-:W-:Y:S01]  /*9c30*/  IMAD R13, R4, UR4, R13 ;  /* 0x00000004040d7c24 */ /* 0x000fe2000f8e020d */
[----:B------:R-:W-:Y:S01]  /*9c40*/  ULDC UR4, c[0x0][0x600] ;  /* 0x0001800000047ab9 */ /* 0x000fe20000000800 */
[----:B------:R-:W-:Y:S02]  /*9c50*/  IMAD R12, R3, UR5, R12 ;  /* 0x00000005030c7c24 */ /* 0x000fe4000f8e020c */
[----:B------:R-:W-:Y:S02]  /*9c60*/  IMAD R13, R13, UR4, R14 ;  /* 0x000000040d0d7c24 */ /* 0x000fe4000f8e020e */
[----:B------:R-:W-:-:S02]  /*9c70*/  IMAD.MOV.U32 R3, RZ, RZ, 0x1 ;  /* 0x00000001ff037424 */ /* 0x000fc400078e00ff */
[----:B------:R-:W-:Y:S01]  /*9c80*/  IMAD.MOV.U32 R2, RZ, RZ, R11 ;  /* 0x000000ffff027224 */ /* 0x000fe200078e000b */
[----:B------:R-:W-:Y:S02]  /*9c90*/  SEL R22, R13, R12, !P4 ;  /* 0x0000000c0d167207 */ /* 0x000fe40006000000 */
[----:B------:R-:W-:-:S07]  /*9ca0*/  SEL R19, R12, R13, !P4 ;  /* 0x0000000d0c137207 */ /* 0x000fce0006000000 */
.L_x_277:
[----:B------:R-:W-:Y:S05]  /*9cb0*/  BSYNC B1 ;  /* 0x0000000000017941 */ /* 0x000fea0003800000 */
.L_x_276:
[----:B------:R-:W-:-:S13]  /*9cc0*/  LOP3.LUT P1, RZ, R3, 0xff, RZ, 0xc0, !PT ;  /* 0x000000ff03ff7812 */ /* 0x000fda000782c0ff */
[----:B------:R-:W-:Y:S05]  /*9cd0*/  @P1 BRA `(.L_x_280) ;  /* 0xfffffff400201947 */ /* 0x000fea000383ffff */
[----:B------:R-:W-:Y:S05]  /*9ce0*/  BSYNC B0 ;  /* 0x0000000000007941 */ /* 0x000fea0003800000 */
.L_x_268:
[----:B------:R-:W-:-:S03]  /*9cf0*/  UMOV UR4, 0xffffffff ;  /* 0xffffffff00047882 */ /* 0x000fc60000000000 */
[----:B------:R-:W-:Y:S05]  /*9d00*/  BRA.DIV UR4, `(.L_x_281) ;  /* 0x0000000a04607947 */ /* 0x000fea000b800000 */
[----:B------:R-:W-:-:S13]  /*9d10*/  ELECT P6, URZ, PT ;  /* 0x00000000003f782f */ /* 0x000fda00038c0000 */
.L_x_305:
[----:B------:R-:W-:Y:S04]  /*9d20*/  BSSY B0, `(.L_x_282) ;  /* 0x0000073000007945 */ /* 0x000fe80003800000 */
[----:B------:R-:W-:Y:S05]  /*9d30*/  @!P6 BRA `(.L_x_283) ;  /* 0x0000000400c4e947 */ /* 0x000fea0003800000 */
[----:B------:R-:W-:-:S04]  /*9d40*/  LOP3.LUT R16, R16, 0x2, RZ, 0xfc, !PT ;  /* 0x0000000210107812 */ /* 0x000fc800078efcff */
[----:B------:R-:W-:-:S13]  /*9d50*/  ISETP.NE.AND P0, PT, R16, 0x3, PT ;  /* 0x000000031000780c */ /* 0x000fda0003f05270 */
[----:B------:R-:W-:Y:S05]  /*9d60*/  @!P0 BRA `(.L_x_284) ;  /* 0x0000000000048947 */ /* 0x000fea0003800000 */
[----:B------:R-:W-:Y:S01]  /*9d70*/  BPT.TRAP 0x1 ;  /* 0x000000040000795c */ /* 0x000fe20000300000 */
.L_x_284:
[----:B------:R-:W0:Y:S01]  /*9d80*/  S2R R3, SR_CgaCtaId ;  /* 0x0000000000037919 */ /* 0x000e220000008800 */
[----:B------:R-:W-:-:S04]  /*9d90*/  MOV R2, 0x400 ;  /* 0x0000040000027802 */ /* 0x000fc80000000f00 */
[----:B0-----:R-:W-:Y:S02]  /*9da0*/  LEA R3, R3, R2, 0x18 ;  /* 0x0000000203037211 */ /* 0x001fe400078ec0ff */
[----:B------:R-:W-:-:S03]  /*9db0*/  SHF.L.U32 R2, R0, 0x1f, RZ ;  /* 0x0000001f00027819 */ /* 0x000fc600000006ff */
[----:B------:R-:W-:-:S04]  /*9dc0*/  VIADD R3, R3, 0x60 ;  /* 0x0000006003037836 */ /* 0x000fc80000000000 */
[C---:B------:R-:W-:Y:S02]  /*9dd0*/  IMAD R7, R8.reuse, 0x8, R3 ;  /* 0x0000000808077824 */ /* 0x040fe400078e0203 */
[----:B------:R-:W-:Y:S02]  /*9de0*/  VIADD R8, R8, 0x1 ;  /* 0x0000000108087836 */ /* 0x000fe40000000000 */
[----:B------:R-:W0:Y:S03]  /*9df0*/  SYNCS.PHASECHK.TRANS64.TRYWAIT P0, [R7+URZ], R2 ;  /* 0x00000002070075a7 */ /* 0x000e26000800017f */
[----:B------:R-:W-:-:S04]  /*9e00*/  ISETP.NE.AND P1, PT, R8, 0xc, PT ;  /* 0x0000000c0800780c */ /* 0x000fc80003f25270 */
[----:B------:R-:W-:Y:S02]  /*9e10*/  SEL R5, RZ, 0x1, P1 ;  /* 0x00000001ff057807 */ /* 0x000fe40000800000 */
[----:B------:R-:W-:Y:S02]  /*9e20*/  SEL R8, R8, RZ, P1 ;  /* 0x000000ff08087207 */ /* 0x000fe40000800000 */
[----:B------:R-:W-:-:S03]  /*9e30*/  LOP3.LUT R5, R0, R5, RZ, 0x3c, !PT ;  /* 0x0000000500057212 */ /* 0x000fc600078e3cff */
[----:B------:R-:W-:Y:S01]  /*9e40*/  IMAD R9, R8, 0x8, R3 ;  /* 0x0000000808097824 */ /* 0x000fe200078e0203 */
[----:B------:R-:W-:Y:S01]  /*9e50*/  SHF.L.U32 R4, R5, 0x1f, RZ ;  /* 0x0000001f05047819 */ /* 0x000fe200000006ff */
[----:B0-----:R-:W-:Y:S06]  /*9e60*/  @!P0 BRA `(.L_x_285) ;  /* 0x0000000800288947 */ /* 0x001fec0003800000 */
.L_x_306:
[----:B------:R-:W1:Y:S01]  /*9e70*/  SYNCS.PHASECHK.TRANS64.TRYWAIT P0, [R9+URZ], R4 ;  /* 0x00000004090075a7 */ /* 0x000e62000800017f */
[----:B------:R-:W-:-:S05]  /*9e80*/  VIADD R0, R8, 0x1 ;  /* 0x0000000108007836 */ /* 0x000fca0000000000 */
[----:B------:R-:W-:-:S04]  /*9e90*/  ISETP.NE.AND P1, PT, R0, 0xc, PT ;  /* 0x0000000c0000780c */ /* 0x000fc80003f25270 */
[----:B0-----:R-:W-:Y:S02]  /*9ea0*/  SEL R2, RZ, 0x1, P1 ;  /* 0x00000001ff027807 */ /* 0x001fe40000800000 */
[----:B------:R-:W-:Y:S02]  /*9eb0*/  SEL R0, R0, RZ, P1 ;  /* 0x000000ff00007207 */ /* 0x000fe40000800000 */
[----:B------:R-:W-:-:S03]  /*9ec0*/  LOP3.LUT R7, R5, R2, RZ, 0x3c, !PT ;  /* 0x0000000205077212 */ /* 0x000fc600078e3cff */
[----:B------:R-:W-:Y:S01]  /*9ed0*/  IMAD R6, R0, 0x8, R3 ;  /* 0x0000000800067824 */ /* 0x000fe200078e0203 */
[----:B------:R-:W-:Y:S01]  /*9ee0*/  SHF.L.U32 R5, R7, 0x1f, RZ ;  /* 0x0000001f07057819 */ /* 0x000fe200000006ff */
[----:B-1----:R-:W-:Y:S06]  /*9ef0*/  @!P0 BRA `(.L_x_286) ;  /* 0x0000000800188947 */ /* 0x002fec0003800000 */
.L_x_307:
[----:B------:R-:W1:Y:S01]  /*9f00*/  SYNCS.PHASECHK.TRANS64.TRYWAIT P0, [R6+URZ], R5 ;  /* 0x00000005060075a7 */ /* 0x000e62000800017f */
[----:B------:R-:W-:-:S05]  /*9f10*/  VIADD R0, R0, 0x1 ;  /* 0x0000000100007836 */ /* 0x000fca0000000000 */
[----:B------:R-:W-:-:S04]  /*9f20*/  ISETP.NE.AND P1, PT, R0, 0xc, PT ;  /* 0x0000000c0000780c */ /* 0x000fc80003f25270 */
[----:B------:R-:W-:Y:S02]  /*9f30*/  SEL R2, RZ, 0x1, P1 ;  /* 0x00000001ff027807 */ /* 0x000fe40000800000 */
[----:B------:R-:W-:Y:S02]  /*9f40*/  SEL R0, R0, RZ, P1 ;  /* 0x000000ff00007207 */ /* 0x000fe40000800000 */
[----:B------:R-:W-:-:S03]  /*9f50*/  LOP3.LUT R7, R7, R2, RZ, 0x3c, !PT ;  /* 0x0000000207077212 */ /* 0x000fc600078e3cff */
[----:B0-----:R-:W-:Y:S01]  /*9f60*/  IMAD R9, R0, 0x8, R3 ;  /* 0x0000000800097824 */ /* 0x001fe200078e0203 */
[----:B------:R-:W-:Y:S01]  /*9f70*/  SHF.L.U32 R4, R7, 0x1f, RZ ;  /* 0x0000001f07047819 */ /* 0x000fe200000006ff */
[----:B-1----:R-:W-:Y:S06]  /*9f80*/  @!P0 BRA `(.L_x_287) ;  /* 0x0000000800088947 */ /* 0x002fec0003800000 */
.L_x_308:
        /* <DEDUP_REMOVED lines=9> */
.L_x_309:
        /* <DEDUP_REMOVED lines=9> */
.L_x_310:
        /* <DEDUP_REMOVED lines=9> */
.L_x_311:
        /* <DEDUP_REMOVED lines=9> */
.L_x_312:
        /* <DEDUP_REMOVED lines=9> */
.L_x_313:
        /* <DEDUP_REMOVED lines=9> */
.L_x_314:
        /* <DEDUP_REMOVED lines=9> */
.L_x_315:
[----:B------:R-:W1:Y:S01]  /*a380*/  SYNCS.PHASECHK.TRANS64.TRYWAIT P0, [R6+URZ], R5 ;  /* 0x00000005060075a7 */ /* 0x000e62000800017f */
[----:B------:R-:W-:-:S05]  /*a390*/  VIADD R0, R0, 0x1 ;  /* 0x0000000100007836 */ /* 0x000fca0000000000 */
[----:B------:R-:W-:-:S04]  /*a3a0*/  ISETP.NE.AND P1, PT, R0, 0xc, PT ;  /* 0x0000000c0000780c */ /* 0x000fc80003f25270 */
[----:B------:R-:W-:Y:S02]  /*a3b0*/  SEL R2, RZ, 0x1, P1 ;  /* 0x00000001ff027807 */ /* 0x000fe40000800000 */
[----:B------:R-:W-:Y:S02]  /*a3c0*/  SEL R0, R0, RZ, P1 ;  /* 0x000000ff00007207 */ /* 0x000fe40000800000 */
[----:B------:R-:W-:Y:S01]  /*a3d0*/  LOP3.LUT R2, R7, R2, RZ, 0x3c, !PT ;  /* 0x0000000207027212 */ /* 0x000fe200078e3cff */
[----:B-1----:R-:W-:Y:S06]  /*a3e0*/  @!P0 BRA `(.L_x_295) ;  /* 0x0000000400908947 */ /* 0x002fec0003800000 */
.L_x_316:
[----:B------:R-:W-:Y:S01]  /*a3f0*/  IMAD R3, R0, 0x8, R3 ;  /* 0x0000000800037824 */ /* 0x000fe200078e0203 */
[----:B------:R-:W-:-:S07]  /*a400*/  SHF.L.U32 R0, R2, 0x1f, RZ ;  /* 0x0000001f02007819 */ /* 0x000fce00000006ff */
.L_x_296:
[----:B--2---:R2:W3:Y:S02]  /*a410*/  SYNCS.PHASECHK.TRANS64.TRYWAIT P0, [R3+URZ], R0 ;  /* 0x00000000030075a7 */ /* 0x0044e4000800017f */
[----:B---3--:R-:W-:Y:S05]  /*a420*/  @!P0 NANOSLEEP.SYNCS 0x989680 ;  /* 0x009896800000895d */ /* 0x008fea0003900000 */
[----:B------:R-:W3:Y:S02]  /*a430*/  @!P0 SYNCS.PHASECHK.TRANS64 P0, [R3+URZ], R0 ;  /* 0x00000000030085a7 */ /* 0x000ee4000800007f */
[----:B---3--:R-:W-:Y:S05]  /*a440*/  @!P0 BRA `(.L_x_296) ;  /* 0xfffffffc00f08947 */ /* 0x008fea000383ffff */
.L_x_283:
[----:B------:R-:W-:Y:S05]  /*a450*/  BSYNC B0 ;  /* 0x0000000000007941 */ /* 0x000fea0003800000 */
.L_x_282:
[----:B------:R-:W-:Y:S05]  /*a460*/  EXIT ;  /* 0x000000000000794d */ /* 0x000fea0003800000 */
.L_x_20:
[----:B-1----:R1:W2:Y:S02]  /*a470*/  SYNCS.PHASECHK.TRANS64.TRYWAIT P0, [R145+URZ], R0 ;  /* 0x00000000910075a7 */ /* 0x0022a4000800017f */
[----:B--2---:R-:W-:Y:S05]  /*a480*/  @!P0 NANOSLEEP.SYNCS 0x989680 ;  /* 0x009896800000895d */ /* 0x004fea0003900000 */
[----:B------:R-:W2:Y:S02]  /*a490*/  @!P0 SYNCS.PHASECHK.TRANS64 P0, [R145+URZ], R0 ;  /* 0x00000000910085a7 */ /* 0x000ea4000800007f */
[----:B--2---:R-:W-:Y:S05]  /*a4a0*/  @!P0 BRA `(.L_x_20) ;  /* 0xfffffffc00f08947 */ /* 0x004fea000383ffff */
[----:B------:R-:W-:Y:S05]  /*a4b0*/  BRA `(.L_x_297) ;  /* 0xffffff7000d07947 */ /* 0x000fea000383ffff */
.L_x_25:
[----:B--2---:R2:W3:Y:S02]  /*a4c0*/  SYNCS.PHASECHK.TRANS64.TRYWAIT P1, [R3+URZ], R0 ;  /* 0x00000000030075a7 */ /* 0x0044e4000802017f */
[----:B---3--:R-:W-:Y:S05]  /*a4d0*/  @!P1 NANOSLEEP.SYNCS 0x989680 ;  /* 0x009896800000995d */ /* 0x008fea0003900000 */
[----:B------:R-:W3:Y:S02]  /*a4e0*/  @!P1 SYNCS.PHASECHK.TRANS64 P1, [R3+URZ], R0 ;  /* 0x00000000030095a7 */ /* 0x000ee4000802007f */
[----:B---3--:R-:W-:Y:S05]  /*a4f0*/  @!P1 BRA `(.L_x_25) ;  /* 0xfffffffc00f09947 */ /* 0x008fea000383ffff */
[----:B------:R-:W-:Y:S05]  /*a500*/  BRA `(.L_x_24) ;  /* 0xffffff7400407947 */ /* 0x000fea000383ffff */
.L_x_30:
[----:B--2---:R-:W-:-:S04]  /*a510*/  IMAD.U32 R5, RZ, RZ, UR7 ;  /* 0x00000007ff057e24 */ /* 0x004fc8000f8e00ff */
[----:B------:R2:W3:Y:S03]  /*a520*/  SYNCS.PHASECHK.TRANS64.TRYWAIT P1, [R5+URZ], R4 ;  /* 0x00000004050075a7 */ /* 0x0004e6000802017f */
[----:B---3--:R-:W-:Y:S05]  /*a530*/  @!P1 NANOSLEEP.SYNCS 0x989680 ;  /* 0x009896800000995d */ /* 0x008fea0003900000 */
[----:B------:R-:W3:Y:S02]  /*a540*/  @!P1 SYNCS.PHASECHK.TRANS64 P1, [R5+URZ], R4 ;  /* 0x00000004050095a7 */ /* 0x000ee4000802007f */
[----:B---3--:R-:W-:Y:S05]  /*a550*/  @!P1 BRA `(.L_x_30) ;  /* 0xfffffffc00ec9947 */ /* 0x008fea000383ffff */
[----:B------:R-:W-:Y:S05]  /*a560*/  BRA `(.L_x_29) ;  /* 0xffffff7800f87947 */ /* 0x000fea000383ffff */
.L_x_36:
[----:B-1----:R1:W2:Y:S02]  /*a570*/  SYNCS.PHASECHK.TRANS64.TRYWAIT P0, [R145+URZ+0x10], R0 ;  /* 0x00001000910075a7 */ /* 0x0022a4000800017f */
[----:B--2---:R-:W-:Y:S05]  /*a580*/  @!P0 NANOSLEEP.SYNCS 0x989680 ;  /* 0x009896800000895d */ /* 0x004fea0003900000 */
[----:B------:R-:W2:Y:S02]  /*a590*/  @!P0 SYNCS.PHASECHK.TRANS64 P0, [R145+URZ+0x10], R0 ;  /* 0x00001000910085a7 */ /* 0x000ea4000800007f */
[----:B--2---:R-:W-:Y:S05]  /*a5a0*/  @!P0 BRA `(.L_x_36) ;  /* 0xfffffffc00f08947 */ /* 0x004fea000383ffff */
[----:B------:R-:W-:Y:S05]  /*a5b0*/  BRA `(.L_x_298) ;  /* 0xffffff84002c7947 */ /* 0x000fea000383ffff */
.L_x_269:
[----:B------:R-:W-:Y:S01]  /*a5c0*/  BSSY B1, `(.L_x_299) ;  /* 0x0000006000017945 */ /* 0x000fe20003800000 */
[----:B------:R-:W-:-:S07]  /*a5d0*/  IMAD.MOV.U32 R15, RZ, RZ, -0x1 ;  /* 0xffffffffff0f7424 */ /* 0x000fce00078e00ff */
[----:B-----5:R-:W-:Y:S05]  /*a5e0*/  WARPSYNC.COLLECTIVE R15, `(.L_x_300) ;  /* 0x000000000f0c7348 */ /* 0x020fea0003c00000 */
[----:B------:R-:W-:Y:S02]  /*a5f0*/  ELECT P6, UR62, PT ;  /* 0x00000000003e782f */ /* 0x000fe400038c0000 */
[----:B------:R-:W-:Y:S01]  /*a600*/  MOV R14, UR62 ;  /* 0x0000003e000e7c02 */ /* 0x000fe20008000f00 */
[----:B-----5:R-:W-:Y:S10]  /*a610*/  ENDCOLLECTIVE ;  /* 0x000000000000791b */ /* 0x020ff40003800000 */
.L_x_300:
[----:B------:R-:W-:Y:S05]  /*a620*/  BSYNC B1 ;  /* 0x0000000000017941 */ /* 0x000fea0003800000 */
.L_x_299:
[----:B------:R-:W-:Y:S05]  /*a630*/  BRA `(.L_x_301) ;  /* 0xffffffe800d47947 */ /* 0x000fea000383ffff */
.L_x_272:
[----:B-1----:R1:W2:Y:S02]  /*a640*/  SYNCS.PHASECHK.TRANS64.TRYWAIT P1, [R13+URZ+0x60], R4 ;  /* 0x000060040d0075a7 */ /* 0x0022a4000802017f */
[----:B--2---:R-:W-:Y:S05]  /*a650*/  @!P1 NANOSLEEP.SYNCS 0x989680 ;  /* 0x009896800000995d */ /* 0x004fea0003900000 */
[----:B------:R-:W2:Y:S02]  /*a660*/  @!P1 SYNCS.PHASECHK.TRANS64 P1, [R13+URZ+0x60], R4 ;  /* 0x000060040d0095a7 */ /* 0x000ea4000802007f */
[----:B--2---:R-:W-:Y:S05]  /*a670*/  @!P1 BRA `(.L_x_272) ;  /* 0xfffffffc00f09947 */ /* 0x004fea000383ffff */
[----:B------:R-:W-:Y:S05]  /*a680*/  BRA `(.L_x_302) ;  /* 0xffffffec000c7947 */ /* 0x000fea000383ffff */
.L_x_281:
[----:B------:R-:W-:Y:S01]  /*a690*/  BSSY B0, `(.L_x_303) ;  /* 0x0000006000007945 */ /* 0x000fe20003800000 */
[----:B------:R-:W-:-:S07]  /*a6a0*/  IMAD.MOV.U32 R15, RZ, RZ, -0x1 ;  /* 0xffffffffff0f7424 */ /* 0x000fce00078e00ff */
[----:B-----5:R-:W-:Y:S05]  /*a6b0*/  WARPSYNC.COLLECTIVE R15, `(.L_x_304) ;  /* 0x000000000f0c7348 */ /* 0x020fea0003c00000 */
[----:B------:R-:W-:Y:S02]  /*a6c0*/  ELECT P6, UR62, PT ;  /* 0x00000000003e782f */ /* 0x000fe400038c0000 */
[----:B------:R-:W-:Y:S01]  /*a6d0*/  MOV R14, UR62 ;  /* 0x0000003e000e7c02 */ /* 0x000fe20008000f00 */
[----:B-----5:R-:W-:Y:S10]  /*a6e0*/  ENDCOLLECTIVE ;  /* 0x000000000000791b */ /* 0x020ff40003800000 */
.L_x_304:
[----:B------:R-:W-:Y:S05]  /*a6f0*/  BSYNC B0 ;  /* 0x0000000000007941 */ /* 0x000fea0003800000 */
.L_x_303:
[----:B------:R-:W-:Y:S05]  /*a700*/  BRA `(.L_x_305) ;  /* 0xfffffff400847947 */ /* 0x000fea000383ffff */
.L_x_285:
[----:B0-----:R0:W1:Y:S02]  /*a710*/  SYNCS.PHASECHK.TRANS64.TRYWAIT P0, [R7+URZ], R2 ;  /* 0x00000002070075a7 */ /* 0x001064000800017f */
[----:B-1----:R-:W-:Y:S05]  /*a720*/  @!P0 NANOSLEEP.SYNCS 0x989680 ;  /* 0x009896800000895d */ /* 0x002fea0003900000 */
[----:B------:R-:W1:Y:S02]  /*a730*/  @!P0 SYNCS.PHASECHK.TRANS64 P0, [R7+URZ], R2 ;  /* 0x00000002070085a7 */ /* 0x000e64000800007f */
[----:B-1----:R-:W-:Y:S05]  /*a740*/  @!P0 BRA `(.L_x_285) ;  /* 0xfffffffc00f08947 */ /* 0x002fea000383ffff */
[----:B------:R-:W-:Y:S05]  /*a750*/  BRA `(.L_x_306) ;  /* 0xfffffff400c47947 */ /* 0x000fea000383ffff */
.L_x_286:
[----:B0-----:R0:W1:Y:S02]  /*a760*/  SYNCS.PHASECHK.TRANS64.TRYWAIT P0, [R9+URZ], R4 ;  /* 0x00000004090075a7 */ /* 0x001064000800017f */
[----:B-1----:R-:W-:Y:S05]  /*a770*/  @!P0 NANOSLEEP.SYNCS 0x989680 ;  /* 0x009896800000895d */ /* 0x002fea0003900000 */
[----:B------:R-:W1:Y:S02]  /*a780*/  @!P0 SYNCS.PHASECHK.TRANS64 P0, [R9+URZ], R4 ;  /* 0x00000004090085a7 */ /* 0x000e64000800007f */
[----:B-1----:R-:W-:Y:S05]  /*a790*/  @!P0 BRA `(.L_x_286) ;  /* 0xfffffffc00f08947 */ /* 0x002fea000383ffff */
[----:B------:R-:W-:Y:S05]  /*a7a0*/  BRA `(.L_x_307) ;  /* 0xfffffff400d47947 */ /* 0x000fea000383ffff */
.L_x_287:
[----:B0-----:R0:W1:Y:S02]  /*a7b0*/  SYNCS.PHASECHK.TRANS64.TRYWAIT P0, [R6+URZ], R5 ;  /* 0x00000005060075a7 */ /* 0x001064000800017f */
[----:B-1----:R-:W-:Y:S05]  /*a7c0*/  @!P0 NANOSLEEP.SYNCS 0x989680 ;  /* 0x009896800000895d */ /* 0x002fea0003900000 */
[----:B------:R-:W1:Y:S02]  /*a7d0*/  @!P0 SYNCS.PHASECHK.TRANS64 P0, [R6+URZ], R5 ;  /* 0x00000005060085a7 */ /* 0x000e64000800007f */
[----:B-1----:R-:W-:Y:S05]  /*a7e0*/  @!P0 BRA `(.L_x_287) ;  /* 0xfffffffc00f08947 */ /* 0x002fea000383ffff */
[----:B------:R-:W-:Y:S05]  /*a7f0*/  BRA `(.L_x_308) ;  /* 0xfffffff400e47947 */ /* 0x000fea000383ffff */
.L_x_288:
[----:B0-----:R0:W1:Y:S02]  /*a800*/  SYNCS.PHASECHK.TRANS64.TRYWAIT P0, [R9+URZ], R4 ;  /* 0x00000004090075a7 */ /* 0x001064000800017f */
[----:B-1----:R-:W-:Y:S05]  /*a810*/  @!P0 NANOSLEEP.SYNCS 0x989680 ;  /* 0x009896800000895d */ /* 0x002fea0003900000 */
[----:B------:R-:W1:Y:S02]  /*a820*/  @!P0 SYNCS.PHASECHK.TRANS64 P0, [R9+URZ], R4 ;  /* 0x00000004090085a7 */ /* 0x000e64000800007f */
[----:B-1----:R-:W-:Y:S05]  /*a830*/  @!P0 BRA `(.L_x_288) ;  /* 0xfffffffc00f08947 */ /* 0x002fea000383ffff */
[----:B------:R-:W-:Y:S05]  /*a840*/  BRA `(.L_x_309) ;  /* 0xfffffff400f47947 */ /* 0x000fea000383ffff */
.L_x_289:
[----:B0-----:R0:W1:Y:S02]  /*a850*/  SYNCS.PHASECHK.TRANS64.TRYWAIT P0, [R6+URZ], R5 ;  /* 0x00000005060075a7 */ /* 0x001064000800017f */
[----:B-1----:R-:W-:Y:S05]  /*a860*/  @!P0 NANOSLEEP.SYNCS 0x989680 ;  /* 0x009896800000895d */ /* 0x002fea0003900000 */
[----:B------:R-:W1:Y:S02]  /*a870*/  @!P0 SYNCS.PHASECHK.TRANS64 P0, [R6+URZ], R5 ;  /* 0x00000005060085a7 */ /* 0x000e64000800007f */
[----:B-1----:R-:W-:Y:S05]  /*a880*/  @!P0 BRA `(.L_x_289) ;  /* 0xfffffffc00f08947 */ /* 0x002fea000383ffff */
[----:B------:R-:W-:Y:S05]  /*a890*/  BRA `(.L_x_310) ;  /* 0xfffffff800047947 */ /* 0x000fea000383ffff */
.L_x_290:
[----:B0-----:R0:W1:Y:S02]  /*a8a0*/  SYNCS.PHASECHK.TRANS64.TRYWAIT P0, [R9+URZ], R4 ;  /* 0x00000004090075a7 */ /* 0x001064000800017f */
[----:B-1----:R-:W-:Y:S05]  /*a8b0*/  @!P0 NANOSLEEP.SYNCS 0x989680 ;  /* 0x009896800000895d */ /* 0x002fea0003900000 */
[----:B------:R-:W1:Y:S02]  /*a8c0*/  @!P0 SYNCS.PHASECHK.TRANS64 P0, [R9+URZ], R4 ;  /* 0x00000004090085a7 */ /* 0x000e64000800007f */
[----:B-1----:R-:W-:Y:S05]  /*a8d0*/  @!P0 BRA `(.L_x_290) ;  /* 0xfffffffc00f08947 */ /* 0x002fea000383ffff */
[----:B------:R-:W-:Y:S05]  /*a8e0*/  BRA `(.L_x_311) ;  /* 0xfffffff800147947 */ /* 0x000fea000383ffff */
.L_x_291:
[----:B0-----:R0:W1:Y:S02]  /*a8f0*/  SYNCS.PHASECHK.TRANS64.TRYWAIT P0, [R6+URZ], R5 ;  /* 0x00000005060075a7 */ /* 0x001064000800017f */
[----:B-1----:R-:W-:Y:S05]  /*a900*/  @!P0 NANOSLEEP.SYNCS 0x989680 ;  /* 0x009896800000895d */ /* 0x002fea0003900000 */
[----:B------:R-:W1:Y:S02]  /*a910*/  @!P0 SYNCS.PHASECHK.TRANS64 P0, [R6+URZ], R5 ;  /* 0x00000005060085a7 */ /* 0x000e64000800007f */
[----:B-1----:R-:W-:Y:S05]  /*a920*/  @!P0 BRA `(.L_x_291) ;  /* 0xfffffffc00f08947 */ /* 0x002fea000383ffff */
[----:B------:R-:W-:Y:S05]  /*a930*/  BRA `(.L_x_312) ;  /* 0xfffffff800247947 */ /* 0x000fea000383ffff */
.L_x_292:
[----:B0-----:R0:W1:Y:S02]  /*a940*/  SYNCS.PHASECHK.TRANS64.TRYWAIT P0, [R9+URZ], R4 ;  /* 0x00000004090075a7 */ /* 0x001064000800017f */
[----:B-1----:R-:W-:Y:S05]  /*a950*/  @!P0 NANOSLEEP.SYNCS 0x989680 ;  /* 0x009896800000895d */ /* 0x002fea0003900000 */
[----:B------:R-:W1:Y:S02]  /*a960*/  @!P0 SYNCS.PHASECHK.TRANS64 P0, [R9+URZ], R4 ;  /* 0x00000004090085a7 */ /* 0x000e64000800007f */
[----:B-1----:R-:W-:Y:S05]  /*a970*/  @!P0 BRA `(.L_x_292) ;  /* 0xfffffffc00f08947 */ /* 0x002fea000383ffff */
[----:B------:R-:W-:Y:S05]  /*a980*/  BRA `(.L_x_313) ;  /* 0xfffffff800347947 */ /* 0x000fea000383ffff */
.L_x_293:
[----:B0-----:R0:W1:Y:S02]  /*a990*/  SYNCS.PHASECHK.TRANS64.TRYWAIT P0, [R6+URZ], R5 ;  /* 0x00000005060075a7 */ /* 0x001064000800017f */
[----:B-1----:R-:W-:Y:S05]  /*a9a0*/  @!P0 NANOSLEEP.SYNCS 0x989680 ;  /* 0x009896800000895d */ /* 0x002fea0003900000 */
[----:B------:R-:W1:Y:S02]  /*a9b0*/  @!P0 SYNCS.PHASECHK.TRANS64 P0, [R6+URZ], R5 ;  /* 0x00000005060085a7 */ /* 0x000e64000800007f */
[----:B-1----:R-:W-:Y:S05]  /*a9c0*/  @!P0 BRA `(.L_x_293) ;  /* 0xfffffffc00f08947 */ /* 0x002fea000383ffff */
[----:B------:R-:W-:Y:S05]  /*a9d0*/  BRA `(.L_x_314) ;  /* 0xfffffff800447947 */ /* 0x000fea000383ffff */
.L_x_294:
[----:B0-----:R0:W1:Y:S02]  /*a9e0*/  SYNCS.PHASECHK.TRANS64.TRYWAIT P0, [R9+URZ], R4 ;  /* 0x00000004090075a7 */ /* 0x001064000800017f */
[----:B-1----:R-:W-:Y:S05]  /*a9f0*/  @!P0 NANOSLEEP.SYNCS 0x989680 ;  /* 0x009896800000895d */ /* 0x002fea0003900000 */
[----:B------:R-:W1:Y:S02]  /*aa00*/  @!P0 SYNCS.PHASECHK.TRANS64 P0, [R9+URZ], R4 ;  /* 0x00000004090085a7 */ /* 0x000e64000800007f */
[----:B-1----:R-:W-:Y:S05]  /*aa10*/  @!P0 BRA `(.L_x_294) ;  /* 0xfffffffc00f08947 */ /* 0x002fea000383ffff */
[----:B------:R-:W-:Y:S05]  /*aa20*/  BRA `(.L_x_315) ;  /* 0xfffffff800547947 */ /* 0x000fea000383ffff */
.L_x_295:
[----:B-1----:R1:W2:Y:S02]  /*aa30*/  SYNCS.PHASECHK.TRANS64.TRYWAIT P0, [R6+URZ], R5 ;  /* 0x00000005060075a7 */ /* 0x0022a4000800017f */
[----:B--2---:R-:W-:Y:S05]  /*aa40*/  @!P0 NANOSLEEP.SYNCS 0x989680 ;  /* 0x009896800000895d */ /* 0x004fea0003900000 */
[----:B------:R-:W2:Y:S02]  /*aa50*/  @!P0 SYNCS.PHASECHK.TRANS64 P0, [R6+URZ], R5 ;  /* 0x00000005060085a7 */ /* 0x000ea4000800007f */
[----:B--2---:R-:W-:Y:S05]  /*aa60*/  @!P0 BRA `(.L_x_295) ;  /* 0xfffffffc00f08947 */ /* 0x004fea000383ffff */
[----:B------:R-:W-:Y:S05]  /*aa70*/  BRA `(.L_x_316) ;  /* 0xfffffff8005c7947 */ /* 0x000fea000383ffff */
.L_x_317:
[----:B------:R-:W-:-:S00]  /*aa80*/  BRA `(.L_x_317) ;  /* 0xfffffffc00fc7947 */ /* 0x000fc0000383ffff */
[----:B------:R-:W-:-:S00]  /*aa90*/  NOP ;  /* 0x0000000000007918 */ /* 0x000fc00000000000 */
        /* <DEDUP_REMOVED lines=14> */
.L_x_318:


//--------------------- .nv.global.init           --------------------------
	.section	.nv.global.init,"aw",@progbits
.nv.global.init:
	.type		$str$22,@object
	.size		$str$22,($str$23 - $str$22)
$str$22:
        /*0000*/ 	.byte	0x6b, 0x5f, 0x74, 0x69, 0x6c, 0x65, 0x5f, 0x63, 0x6f, 0x75, 0x6e, 0x74, 0x20, 0x3e, 0x3d, 0x20
        /*0010*/ 	.byte	0x31, 0x00
	.type		$str$23,@object
	.size		$str$23,(__unnamed_1 - $str$23)
$str$23:
        /*0012*/ 	.byte	0x2f, 0x74, 0x6d, 0x70, 0x2f, 0x63, 0x75, 0x74, 0x6c, 0x61, 0x73, 0x73, 0x5f, 0x73, 0x77, 0x65
        /*0022*/ 	.byte	0x65, 0x70, 0x5f, 0x73, 0x72, 0x63, 0x2f, 0x69, 0x6e, 0x63, 0x6c, 0x75, 0x64, 0x65, 0x2f, 0x63
        /*0032*/ 	.byte	0x75, 0x74, 0x6c, 0x61, 0x73, 0x73, 0x2f, 0x67, 0x65, 0x6d, 0x6d, 0x2f, 0x63, 0x6f, 0x6c, 0x6c
        /*0042*/ 	.byte	0x65, 0x63, 0x74, 0x69, 0x76, 0x65, 0x2f, 0x73, 0x6d, 0x39, 0x30, 0x5f, 0x6d, 0x6d, 0x61, 0x5f
        /*0052*/ 	.byte	0x74, 0x6d, 0x61, 0x5f, 0x67, 0x6d, 0x6d, 0x61, 0x5f, 0x73, 0x73, 0x5f, 0x77, 0x61, 0x72, 0x70
        /*0062*/ 	.byte	0x73, 0x70, 0x65, 0x63, 0x69, 0x61, 0x6c, 0x69, 0x7a, 0x65, 0x64, 0x2e, 0x68, 0x70, 0x70, 0x00
	.type		__unnamed_1,@object
	.size		__unnamed_1,(.L_0 - __unnamed_1)
__unnamed_1:
        /*0072*/ 	.byte	0x76, 0x6f, 0x69, 0x64, 0x20, 0x63, 0x75, 0x74, 0x6c, 0x61, 0x73, 0x73, 0x3a, 0x3a, 0x67, 0x65
        /* <DEDUP_REMOVED lines=172> */
        /*0b42*/ 	.byte	0x74, 0x69, 0x74, 0x79, 0x5d, 0x00
.L_0:


//--------------------- .nv.shared._ZN7cutlass13device_kernelINS_4gemm6kernel13GemmUniversalIN4cute5tupleIJiiiiEEENS1_10collective13CollectiveMmaINS1_34MainloopSm90TmaGmmaWarpSpecializedILi12ENS5_IJNS4_1CILi2EEENSA_ILi1EEESC_EEENS1_32KernelTmaWarpSpecializedPingpongEEENS5_IJNSA_ILi64EEENSA_ILi224EEESG_EEEaNS5_IJlSC_lEEEaSJ_NS4_8TiledMMAINS4_8MMA_AtomIJNS4_4SM904GMMA26MMA_64x32x32_S32S8S8_SS_TNEEEENS4_6LayoutINS5_IJSC_SC_SC_EEENS5_IJNSA_ILi0EEESS_SS_EEEEENS5_IJNS4_10UnderscoreESV_SV_EEEEENS4_13SM90_TMA_LOADENS4_14ComposedLayoutINS4_7SwizzleILi2ELi4ELi3EEENS4_18smem_ptr_flag_bitsILi8EEENSQ_INS5_IJNSA_ILi8EEESG_EEENS5_IJSG_SC_EEEEEEEvNS4_8identityENS4_23SM90_TMA_LOAD_MULTICASTES18_vS19_EENS_8epilogue10collective6detail29Sm90TmaWarpSpecializedAdapterINS1D_15DefaultEpilogueIaSJ_SJ_NS1C_6thread17LinearCombinationIaLi1EiiLNS1H_9ScaleType4KindE0ELNS_15FloatRoundStyleE2EaEENS1_15EpilogueDefaultEEEEEvvEEEEvNT_6ParamsE --------------------------
	.section	.nv.shared._ZN7cutlass13device_kernelINS_4gemm6kernel13GemmUniversalIN4cute5tupleIJiiiiEEENS1_10collective13CollectiveMmaINS1_34MainloopSm90TmaGmmaWarpSpecializedILi12ENS5_IJNS4_1CILi2EEENSA_ILi1EEESC_EEENS1_32KernelTmaWarpSpecializedPingpongEEENS5_IJNSA_ILi64EEENSA_ILi224EEESG_EEEaNS5_IJlSC_lEEEaSJ_NS4_8TiledMMAINS4_8MMA_AtomIJNS4_4SM904GMMA26MMA_64x32x32_S32S8S8_SS_TNEEEENS4_6LayoutINS5_IJSC_SC_SC_EEENS5_IJNSA_ILi0EEESS_SS_EEEEENS5_IJNS4_10UnderscoreESV_SV_EEEEENS4_13SM90_TMA_LOADENS4_14ComposedLayoutINS4_7SwizzleILi2ELi4ELi3EEENS4_18smem_ptr_flag_bitsILi8EEENSQ_INS5_IJNSA_ILi8EEESG_EEENS5_IJSG_SC_EEEEEEEvNS4_8identityENS4_23SM90_TMA_LOAD_MULTICASTES18_vS19_EENS_8epilogue10collective6detail29Sm90TmaWarpSpecializedAdapterINS1D_15DefaultEpilogueIaSJ_SJ_NS1C_6thread17LinearCombinationIaLi1EiiLNS1H_9ScaleType4KindE0ELNS_15FloatRoundStyleE2EaEENS1_15EpilogueDefaultEEEEEvvEEEEvNT_6ParamsE,"aw",@nobits
	.sectionflags	@""
	.align	16
	.zero		1024


//--------------------- .nv.shared.reserved.0     --------------------------
	.section	.nv.shared.reserved.0,"aw",@nobits
	.weak		__nv_reservedSMEM_offset_0_alias
	.size		__nv_reservedSMEM_offset_0_alias, 0, 0
	.other		__nv_reservedSMEM_offset_0_alias,@"STO_CUDA_RESERVED_SHARED STV_DEFAULT"
__nv_reservedSMEM_offset_0_alias:
	.zero		0


//--------------------- .nv.global                --------------------------
	.section	.nv.global,"aw",@nobits
.nv.global:
	.type		_ZN39_INTERNAL_143e0d7b_4_k_cu_d0add6c6_42874cute1_E,@object
	.size		_ZN39_INTERNAL_143e0d7b_4_k_cu_d0add6c6_42874cute1_E,(_ZN39_INTERNAL_143e0d7b_4_k_cu_d0add6c6_42874cuda3std3__45__cpo6cbeginE - _ZN39_INTERNAL_143e0d7b_4_k_cu_d0add6c6_42874cute1_E)
_ZN39_INTERNAL_143e0d7b_4_k_cu_d0add6c6_42874cute1_E:
	.zero		1
	.type		_ZN39_INTERNAL_143e0d7b_4_k_cu_d0add6c6_42874cuda3std3__45__cpo6cbeginE,@object
	.size		_ZN39_INTERNAL_143e0d7b_4_k_cu_d0add6c6_42874cuda3std3__45__cpo6cbeginE,(_ZN39_INTERNAL_143e0d7b_4_k_cu_d0add6c6_42874cuda3std3__48in_placeE - _ZN39_INTERNAL_143e0d7b_4_k_cu_d0add6c6_42874cuda3std3__45__cpo6cbeginE)
_ZN39_INTERNAL_143e0d7b_4_k_cu_d0add6c6_42874cuda3std3__45__cpo6cbeginE:
	.zero		1
	.type		_ZN39_INTERNAL_143e0d7b_4_k_cu_d0add6c6_42874cuda3std3__48in_placeE,@object
	.size		_ZN39_INTERNAL_143e0d7b_4_k_cu_d0add6c6_42874cuda3std3__48in_placeE,(_ZN39_INTERNAL_143e0d7b_4_k_cu_d0add6c6_42874cuda3std6ranges3__45__cpo9iter_moveE - _ZN39_INTERNAL_143e0d7b_4_k_cu_d0add6c6_42874cuda3std3__48in_placeE)
_ZN39_INTERNAL_143e0d7b_4_k_cu_d0add6c6_42874cuda3std3__48in_placeE:
	.zero		1
	.type		_ZN39_INTERNAL_143e0d7b_4_k_cu_d0add6c6_42874cuda3std6ranges3__45__cpo9iter_moveE,@object
	.size		_ZN39_INTERNAL_143e0d7b_4_k_cu_d0add6c6_42874cuda3std6ranges3__45__cpo9iter_moveE,(_ZN39_INTERNAL_143e0d7b_4_k_cu_d0add6c6_42874cuda3std3__45__cpo5beginE - _ZN39_INTERNAL_143e0d7b_4_k_cu_d0add6c6_42874cuda3std6ranges3__45__cpo9iter_moveE)
_ZN39_INTERNAL_143e0d7b_4_k_cu_d0add6c6_42874cuda3std6ranges3__45__cpo9iter_moveE:
	.zero		1
	.type		_ZN39_INTERNAL_143e0d7b_4_k_cu_d0add6c6_42874cuda3std3__45__cpo5beginE,@object
	.size		_ZN39_INTERNAL_143e0d7b_4_k_cu_d0add6c6_42874cuda3std3__45__cpo5beginE,(_ZN39_INTERNAL_143e0d7b_4_k_cu_d0add6c6_42874cuda3std3__441_GLOBAL__N__143e0d7b_4_k_cu_d0add6c6_42876ignoreE - _ZN39_INTERNAL_143e0d7b_4_k_cu_d0add6c6_42874cuda3std3__45__cpo5beginE)
_ZN39_INTERNAL_143e0d7b_4_k_cu_d0add6c6_42874cuda3std3__45__cpo5beginE:
	.zero		1
	.type		_ZN39_INTERNAL_143e0d7b_4_k_cu_d0add6c6_42874cuda3std3__441_GLOBAL__N__143e0d7b_4_k_cu_d0add6c6_42876ignoreE,@object
	.size		_ZN39_INTERNAL_143e0d7b_4_k_cu_d0add6c6_42874cuda3std3__441_GLOBAL__N__143e0d7b_4_k_cu_d0add6c6_42876ignoreE,(_ZN39_INTERNAL_143e0d7b_4_k_cu_d0add6c6_42874cute7productE - _ZN39_INTERNAL_143e0d7b_4_k_cu_d0add6c6_42874cuda3std3__441_GLOBAL__N__143e0d7b_4_k_cu_d0add6c6_42876ignoreE)
_ZN39_INTERNAL_143e0d7b_4_k_cu_d0add6c6_42874cuda3std3__441_GLOBAL__N__143e0d7b_4_k_cu_d0add6c6_42876ignoreE:
	.zero		1
	.type		_ZN39_INTERNAL_143e0d7b_4_k_cu_d0add6c6_42874cute7productE,@object
	.size		_ZN39_INTERNAL_143e0d7b_4_k_cu_d0add6c6_42874cute7productE,(_ZN39_INTERNAL_143e0d7b_4_k_cu_d0add6c6_42874cuda3std3__45__cpo3endE - _ZN39_INTERNAL_143e0d7b_4_k_cu_d0add6c6_42874cute7productE)
_ZN39_INTERNAL_143e0d7b_4_k_cu_d0add6c6_42874cute7productE:
	.zero		1
	.type		_ZN39_INTERNAL_143e0d7b_4_k_cu_d0add6c6_42874cuda3std3__45__cpo3endE,@object
	.size		_ZN39_INTERNAL_143e0d7b_4_k_cu_d0add6c6_42874cuda3std3__45__cpo3endE,(_ZN39_INTERNAL_143e0d7b_4_k_cu_d0add6c6_42874cuda3std3__419piecewise_constructE - _ZN39_INTERNAL_143e0d7b_4_k_cu_d0add6c6_42874cuda3std3__45__cpo3endE)
_ZN39_INTERNAL_143e0d7b_4_k_cu_d0add6c6_42874cuda3std3__45__cpo3endE:
	.zero		1
	.type		_ZN39_INTERNAL_143e0d7b_4_k_cu_d0add6c6_42874cuda3std3__419piecewise_constructE,@object
	.size		_ZN39_INTERNAL_143e0d7b_4_k_cu_d0add6c6_42874cuda3std3__419piecewise_constructE,(_ZN39_INTERNAL_143e0d7b_4_k_cu_d0add6c6_42874cuda3std3__45__cpo4cendE - _ZN39_INTERNAL_143e0d7b_4_k_cu_d0add6c6_42874cuda3std3__419piecewise_constructE)
_ZN39_INTERNAL_143e0d7b_4_k_cu_d0add6c6_42874cuda3std3__419piecewise_constructE:
	.zero		1
	.type		_ZN39_INTERNAL_143e0d7b_4_k_cu_d0add6c6_42874cuda3std3__45__cpo4cendE,@object
	.size		_ZN39_INTERNAL_143e0d7b_4_k_cu_d0add6c6_42874cuda3std3__45__cpo4cendE,(_ZN39_INTERNAL_143e0d7b_4_k_cu_d0add6c6_42874cuda3std6ranges3__45__cpo4swapE - _ZN39_INTERNAL_143e0d7b_4_k_cu_d0add6c6_42874cuda3std3__45__cpo4cendE)
_ZN39_INTERNAL_143e0d7b_4_k_cu_d0add6c6_42874cuda3std3__45__cpo4cendE:
	.zero		1
	.type		_ZN39_INTERNAL_143e0d7b_4_k_cu_d0add6c6_42874cuda3std6ranges3__45__cpo4swapE,@object
	.size		_ZN39_INTERNAL_143e0d7b_4_k_cu_d0add6c6_42874cuda3std6ranges3__45__cpo4swapE,(.L_8 - _ZN39_INTERNAL_143e0d7b_4_k_cu_d0add6c6_42874cuda3std6ranges3__45__cpo4swapE)
_ZN39_INTERNAL_143e0d7b_4_k_cu_d0add6c6_42874cuda3std6ranges3__45__cpo4swapE:
	.zero		1
.L_8:


//--------------------- .nv.constant0._ZN7cutlass13device_kernelINS_4gemm6kernel13GemmUniversalIN4cute5tupleIJiiiiEEENS1_10collective13CollectiveMmaINS1_34MainloopSm90TmaGmmaWarpSpecializedILi12ENS5_IJNS4_1CILi2EEENSA_ILi1EEESC_EEENS1_32KernelTmaWarpSpecializedPingpongEEENS5_IJNSA_ILi64EEENSA_ILi224EEESG_EEEaNS5_IJlSC_lEEEaSJ_NS4_8TiledMMAINS4_8MMA_AtomIJNS4_4SM904GMMA26MMA_64x32x32_S32S8S8_SS_TNEEEENS4_6LayoutINS5_IJSC_SC_SC_EEENS5_IJNSA_ILi0EEESS_SS_EEEEENS5_IJNS4_10UnderscoreESV_SV_EEEEENS4_13SM90_TMA_LOADENS4_14ComposedLayoutINS4_7SwizzleILi2ELi4ELi3EEENS4_18smem_ptr_flag_bitsILi8EEENSQ_INS5_IJNSA_ILi8EEESG_EEENS5_IJSG_SC_EEEEEEEvNS4_8identityENS4_23SM90_TMA_LOAD_MULTICASTES18_vS19_EENS_8epilogue10collective6detail29Sm90TmaWarpSpecializedAdapterINS1D_15DefaultEpilogueIaSJ_SJ_NS1C_6thread17LinearCombinationIaLi1EiiLNS1H_9ScaleType4KindE0ELNS_15FloatRoundStyleE2EaEENS1_15EpilogueDefaultEEEEEvvEEEEvNT_6ParamsE --------------------------
	.section	.nv.constant0._ZN7cutlass13device_kernelINS_4gemm6kernel13GemmUniversalIN4cute5tupleIJiiiiEEENS1_10collective13CollectiveMmaINS1_34MainloopSm90TmaGmmaWarpSpecializedILi12ENS5_IJNS4_1CILi2EEENSA_ILi1EEESC_EEENS1_32KernelTmaWarpSpecializedPingpongEEENS5_IJNSA_ILi64EEENSA_ILi224EEESG_EEEaNS5_IJlSC_lEEEaSJ_NS4_8TiledMMAINS4_8MMA_AtomIJNS4_4SM904GMMA26MMA_64x32x32_S32S8S8_SS_TNEEEENS4_6LayoutINS5_IJSC_SC_SC_EEENS5_IJNSA_ILi0EEESS_SS_EEEEENS5_IJNS4_10UnderscoreESV_SV_EEEEENS4_13SM90_TMA_LOADENS4_14ComposedLayoutINS4_7SwizzleILi2ELi4ELi3EEENS4_18smem_ptr_flag_bitsILi8EEENSQ_INS5_IJNSA_ILi8EEESG_EEENS5_IJSG_SC_EEEEEEEvNS4_8identityENS4_23SM90_TMA_LOAD_MULTICASTES18_vS19_EENS_8epilogue10collective6detail29Sm90TmaWarpSpecializedAdapterINS1D_15DefaultEpilogueIaSJ_SJ_NS1C_6thread17LinearCombinationIaLi1EiiLNS1H_9ScaleType4KindE0ELNS_15FloatRoundStyleE2EaEENS1_15EpilogueDefaultEEEEEvvEEEEvNT_6ParamsE,"a",@progbits
	.sectionflags	@""
	.align	4
.nv.constant0._ZN7cutlass13device_kernelINS_4gemm6kernel13GemmUniversalIN4cute5tupleIJiiiiEEENS1_10collective13CollectiveMmaINS1_34MainloopSm90TmaGmmaWarpSpecializedILi12ENS5_IJNS4_1CILi2EEENSA_ILi1EEESC_EEENS1_32KernelTmaWarpSpecializedPingpongEEENS5_IJNSA_ILi64EEENSA_ILi224EEESG_EEEaNS5_IJlSC_lEEEaSJ_NS4_8TiledMMAINS4_8MMA_AtomIJNS4_4SM904GMMA26MMA_64x32x32_S32S8S8_SS_TNEEEENS4_6LayoutINS5_IJSC_SC_SC_EEENS5_IJNSA_ILi0EEESS_SS_EEEEENS5_IJNS4_10UnderscoreESV_SV_EEEEENS4_13SM90_TMA_LOADENS4_14ComposedLayoutINS4_7SwizzleILi2ELi4ELi3EEENS4_18smem_ptr_flag_bitsILi8EEENSQ_INS5_IJNSA_ILi8EEESG_EEENS5_IJSG_SC_EEEEEEEvNS4_8identityENS4_23SM90_TMA_LOAD_MULTICASTES18_vS19_EENS_8epilogue10collective6detail29Sm90TmaWarpSpecializedAdapterINS1D_15DefaultEpilogueIaSJ_SJ_NS1C_6thread17LinearCombinationIaLi1EiiLNS1H_9ScaleType4KindE0ELNS_15FloatRoundStyleE2EaEENS1_15EpilogueDefaultEEEEEvvEEEEvNT_6ParamsE:
	.zero		1664


//--------------------- SYMBOLS --------------------------

	.type		.nv.reservedSmem.offset0,@object
	.size		.nv.reservedSmem.offset0,0x4
	.type		__assertfail,@function
